	.target	sm_90a

	.elftype	@"ET_EXEC"


//--------------------- .note.nv.tkinfo           --------------------------
	.section	.note.nv.tkinfo,"",@"SHT_NOTE"
	.sectionflags	@"SHF_NOTE_NV_TKINFO"
	.tkinfo
        /*0018*/ 	.word	0x00000002
        /*0030*/ 	.string	""
        /*0030*/ 	.string	"ptxas"
        /*0030*/ 	.string	"Cuda compilation tools, release 13.0, V13.0.88"
        /*0030*/ 	.string	"Build cuda_13.0.r13.0/compiler.36424714_0"
        /*0030*/ 	.string	"-arch sm_90a -m 64 "



//--------------------- .note.nv.cuinfo           --------------------------
	.section	.note.nv.cuinfo,"",@"SHT_NOTE"
	.sectionflags	@"SHF_NOTE_NV_CUINFO"
        /*0018*/ 	.short	0x0002
        /*001a*/ 	.short	0x005a
        /*001c*/ 	.short	0x0082
	.zero		2


//--------------------- .nv.info                  --------------------------
	.section	.nv.info,"",@"SHT_CUDA_INFO"
	.align	4


	//----- nvinfo : EIATTR_REGCOUNT
	.align		4
        /*0000*/ 	.byte	0x04, 0x2f
        /*0002*/ 	.short	(.L_15 - .L_14)
	.align		4
.L_14:
        /*0004*/ 	.word	index@(_ZN7cutlass13device_kernelINS_4gemm6kernel13GemmUniversalIN4cute5tupleIJiiiiEEENS1_10collective13CollectiveMmaINS1_34MainloopSm90TmaGmmaWarpSpecializedILi9ENS5_IJNS4_1CILi1EEENSA_ILi4EEESB_EEENS1_35KernelTmaWarpSpecializedCooperativeEEENS5_IJNSA_ILi128EEENSA_ILi256EEENSA_ILi64EEEEEEaNS5_IJlSB_lEEEaSK_NS4_8TiledMMAINS4_8MMA_AtomIJNS4_4SM904GMMA27MMA_64x256x32_S32S8S8_SS_TNEEEENS4_6LayoutINS5_IJNSA_ILi2EEESB_SB_EEENS5_IJSB_NSA_ILi0EEESU_EEEEENS5_IJNS4_10UnderscoreESX_SX_EEEEENS4_23SM90_TMA_LOAD_MULTICASTENS4_14ComposedLayoutINS4_7SwizzleILi2ELi4ELi3EEENS4_18smem_ptr_flag_bitsILi8EEENSR_INS5_IJNSA_ILi8EEESI_EEENS5_IJSI_SB_EEEEEEEvNS4_8identityENS4_13SM90_TMA_LOADES1A_vS1B_EENS_8epilogue10collective6detail29Sm90TmaWarpSpecializedAdapterINS1F_15DefaultEpilogueIaSK_SK_NS1E_6thread17LinearCombinationIaLi1EiiLNS1J_9ScaleType4KindE0ELNS_15FloatRoundStyleE2EaEENS1_15EpilogueDefaultEEEEEvvEEEEvNT_6ParamsE)
        /*0008*/ 	.word	0x000000a8


	//----- nvinfo : EIATTR_FRAME_SIZE
	.align		4
.L_15:
        /*000c*/ 	.byte	0x04, 0x11
        /*000e*/ 	.short	(.L_17 - .L_16)
	.align		4
.L_16:
        /*0010*/ 	.word	index@(_ZN7cutlass13device_kernelINS_4gemm6kernel13GemmUniversalIN4cute5tupleIJiiiiEEENS1_10collective13CollectiveMmaINS1_34MainloopSm90TmaGmmaWarpSpecializedILi9ENS5_IJNS4_1CILi1EEENSA_ILi4EEESB_EEENS1_35KernelTmaWarpSpecializedCooperativeEEENS5_IJNSA_ILi128EEENSA_ILi256EEENSA_ILi64EEEEEEaNS5_IJlSB_lEEEaSK_NS4_8TiledMMAINS4_8MMA_AtomIJNS4_4SM904GMMA27MMA_64x256x32_S32S8S8_SS_TNEEEENS4_6LayoutINS5_IJNSA_ILi2EEESB_SB_EEENS5_IJSB_NSA_ILi0EEESU_EEEEENS5_IJNS4_10UnderscoreESX_SX_EEEEENS4_23SM90_TMA_LOAD_MULTICASTENS4_14ComposedLayoutINS4_7SwizzleILi2ELi4ELi3EEENS4_18smem_ptr_flag_bitsILi8EEENSR_INS5_IJNSA_ILi8EEESI_EEENS5_IJSI_SB_EEEEEEEvNS4_8identityENS4_13SM90_TMA_LOADES1A_vS1B_EENS_8epilogue10collective6detail29Sm90TmaWarpSpecializedAdapterINS1F_15DefaultEpilogueIaSK_SK_NS1E_6thread17LinearCombinationIaLi1EiiLNS1J_9ScaleType4KindE0ELNS_15FloatRoundStyleE2EaEENS1_15EpilogueDefaultEEEEEvvEEEEvNT_6ParamsE)
        /*0014*/ 	.word	0x00000000


	//----- nvinfo : EIATTR_MIN_STACK_SIZE
	.align		4
.L_17:
        /*0018*/ 	.byte	0x04, 0x12
        /*001a*/ 	.short	(.L_19 - .L_18)
	.align		4
.L_18:
        /*001c*/ 	.word	index@(_ZN7cutlass13device_kernelINS_4gemm6kernel13GemmUniversalIN4cute5tupleIJiiiiEEENS1_10collective13CollectiveMmaINS1_34MainloopSm90TmaGmmaWarpSpecializedILi9ENS5_IJNS4_1CILi1EEENSA_ILi4EEESB_EEENS1_35KernelTmaWarpSpecializedCooperativeEEENS5_IJNSA_ILi128EEENSA_ILi256EEENSA_ILi64EEEEEEaNS5_IJlSB_lEEEaSK_NS4_8TiledMMAINS4_8MMA_AtomIJNS4_4SM904GMMA27MMA_64x256x32_S32S8S8_SS_TNEEEENS4_6LayoutINS5_IJNSA_ILi2EEESB_SB_EEENS5_IJSB_NSA_ILi0EEESU_EEEEENS5_IJNS4_10UnderscoreESX_SX_EEEEENS4_23SM90_TMA_LOAD_MULTICASTENS4_14ComposedLayoutINS4_7SwizzleILi2ELi4ELi3EEENS4_18smem_ptr_flag_bitsILi8EEENSR_INS5_IJNSA_ILi8EEESI_EEENS5_IJSI_SB_EEEEEEEvNS4_8identityENS4_13SM90_TMA_LOADES1A_vS1B_EENS_8epilogue10collective6detail29Sm90TmaWarpSpecializedAdapterINS1F_15DefaultEpilogueIaSK_SK_NS1E_6thread17LinearCombinationIaLi1EiiLNS1J_9ScaleType4KindE0ELNS_15FloatRoundStyleE2EaEENS1_15EpilogueDefaultEEEEEvvEEEEvNT_6ParamsE)
        /*0020*/ 	.word	0x00000000
.L_19:


//--------------------- .nv.compat                --------------------------
	.section	.nv.compat,"",@"SHT_CUDA_COMPAT_INFO"
	.align	4
        /*0000*/ 	.byte	0x02, 0x09, 0x01, 0x00, 0x02, 0x02, 0x04, 0x00, 0x02, 0x05, 0x05, 0x00, 0x03, 0x07, 0x01, 0x01
        /*0010*/ 	.byte	0x02, 0x03, 0x01, 0x00, 0x02, 0x06, 0x01, 0x00, 0x04, 0x0b, 0x08, 0x00, 0x00, 0x00, 0x00, 0x00
        /*0020*/ 	.byte	0x00, 0x00, 0x00, 0x00


//--------------------- .nv.info._ZN7cutlass13device_kernelINS_4gemm6kernel13GemmUniversalIN4cute5tupleIJiiiiEEENS1_10collective13CollectiveMmaINS1_34MainloopSm90TmaGmmaWarpSpecializedILi9ENS5_IJNS4_1CILi1EEENSA_ILi4EEESB_EEENS1_35KernelTmaWarpSpecializedCooperativeEEENS5_IJNSA_ILi128EEENSA_ILi256EEENSA_ILi64EEEEEEaNS5_IJlSB_lEEEaSK_NS4_8TiledMMAINS4_8MMA_AtomIJNS4_4SM904GMMA27MMA_64x256x32_S32S8S8_SS_TNEEEENS4_6LayoutINS5_IJNSA_ILi2EEESB_SB_EEENS5_IJSB_NSA_ILi0EEESU_EEEEENS5_IJNS4_10UnderscoreESX_SX_EEEEENS4_23SM90_TMA_LOAD_MULTICASTENS4_14ComposedLayoutINS4_7SwizzleILi2ELi4ELi3EEENS4_18smem_ptr_flag_bitsILi8EEENSR_INS5_IJNSA_ILi8EEESI_EEENS5_IJSI_SB_EEEEEEEvNS4_8identityENS4_13SM90_TMA_LOADES1A_vS1B_EENS_8epilogue10collective6detail29Sm90TmaWarpSpecializedAdapterINS1F_15DefaultEpilogueIaSK_SK_NS1E_6thread17LinearCombinationIaLi1EiiLNS1J_9ScaleType4KindE0ELNS_15FloatRoundStyleE2EaEENS1_15EpilogueDefaultEEEEEvvEEEEvNT_6ParamsE --------------------------
	.section	.nv.info._ZN7cutlass13device_kernelINS_4gemm6kernel13GemmUniversalIN4cute5tupleIJiiiiEEENS1_10collective13CollectiveMmaINS1_34MainloopSm90TmaGmmaWarpSpecializedILi9ENS5_IJNS4_1CILi1EEENSA_ILi4EEESB_EEENS1_35KernelTmaWarpSpecializedCooperativeEEENS5_IJNSA_ILi128EEENSA_ILi256EEENSA_ILi64EEEEEEaNS5_IJlSB_lEEEaSK_NS4_8TiledMMAINS4_8MMA_AtomIJNS4_4SM904GMMA27MMA_64x256x32_S32S8S8_SS_TNEEEENS4_6LayoutINS5_IJNSA_ILi2EEESB_SB_EEENS5_IJSB_NSA_ILi0EEESU_EEEEENS5_IJNS4_10UnderscoreESX_SX_EEEEENS4_23SM90_TMA_LOAD_MULTICASTENS4_14ComposedLayoutINS4_7SwizzleILi2ELi4ELi3EEENS4_18smem_ptr_flag_bitsILi8EEENSR_INS5_IJNSA_ILi8EEESI_EEENS5_IJSI_SB_EEEEEEEvNS4_8identityENS4_13SM90_TMA_LOADES1A_vS1B_EENS_8epilogue10collective6detail29Sm90TmaWarpSpecializedAdapterINS1F_15DefaultEpilogueIaSK_SK_NS1E_6thread17LinearCombinationIaLi1EiiLNS1J_9ScaleType4KindE0ELNS_15FloatRoundStyleE2EaEENS1_15EpilogueDefaultEEEEEvvEEEEvNT_6ParamsE,"",@"SHT_CUDA_INFO"
	.sectionflags	@""
	.align	4


	//----- nvinfo : EIATTR_CUDA_API_VERSION
	.align		4
        /*0000*/ 	.byte	0x04, 0x37
        /*0002*/ 	.short	(.L_21 - .L_20)
.L_20:
        /*0004*/ 	.word	0x00000082


	//----- nvinfo : EIATTR_KPARAM_INFO
	.align		4
.L_21:
        /*0008*/ 	.byte	0x04, 0x17
        /*000a*/ 	.short	(.L_23 - .L_22)
.L_22:
        /*000c*/ 	.word	0x00000000
        /*0010*/ 	.short	0x0000
        /*0012*/ 	.short	0x0070
        /*0014*/ 	.byte	0x00, 0xf0, 0x01, 0x10


	//----- nvinfo : EIATTR_SPARSE_MMA_MASK
	.align		4
.L_23:
        /*0018*/ 	.byte	0x03, 0x50
        /*001a*/ 	.short	0x0000


	//----- nvinfo : EIATTR_MAXREG_COUNT
	.align		4
        /*001c*/ 	.byte	0x03, 0x1b
        /*001e*/ 	.short	0x00a8


	//----- nvinfo : EIATTR_NUM_BARRIERS
	.align		4
        /*0020*/ 	.byte	0x02, 0x4c
        /*0022*/ 	.byte	0x01
	.zero		1


	//----- nvinfo : EIATTR_EXTERNS
	.align		4
        /*0024*/ 	.byte	0x04, 0x0f
        /*0026*/ 	.short	(.L_25 - .L_24)


	//   ....[0]....
	.align		4
.L_24:
        /*0028*/ 	.word	index@(__assertfail)


	//----- nvinfo : EIATTR_MERCURY_ISA_VERSION
	.align		4
.L_25:
        /*002c*/ 	.byte	0x03, 0x5f
        /*002e*/ 	.short	0x0101


	//----- nvinfo : EIATTR_INT_WARP_WIDE_INSTR_OFFSETS
	.align		4
        /*0030*/ 	.byte	0x04, 0x31
        /*0032*/ 	.short	(.L_27 - .L_26)


	//   ....[0]....
.L_26:
        /*0034*/ 	.word	0x00000500


	//   ....[1]....
        /*0038*/ 	.word	0x00000520


	//   ....[2]....
        /*003c*/ 	.word	0x000006e0


	//----- nvinfo : EIATTR_COOP_GROUP_MASK_REGIDS
	.align		4
.L_27:
        /*0040*/ 	.byte	0x04, 0x29
        /*0042*/ 	.short	(.L_29 - .L_28)


	//   ....[0]....
.L_28:
        /*0044*/ 	.word	0xffffffff


	//   ....[1]....
        /*0048*/ 	.word	0xffffffff


	//   ....[2]....
        /*004c*/ 	.word	0xffffffff


	//   ....[3]....
        /*0050*/ 	.word	0xffffffff


	//   ....[4]....
        /*0054*/ 	.word	0xffffffff


	//   ....[5]....
        /*0058*/ 	.word	0xffffffff


	//----- nvinfo : EIATTR_COOP_GROUP_INSTR_OFFSETS
	.align		4
.L_29:
        /*005c*/ 	.byte	0x04, 0x28
        /*005e*/ 	.short	(.L_31 - .L_30)


	//   ....[0]....
.L_30:
        /*0060*/ 	.word	0x00000060


	//   ....[1]....
        /*0064*/ 	.word	0x00000070


	//   ....[2]....
        /*0068*/ 	.word	0x00000130


	//   ....[3]....
        /*006c*/ 	.word	0x000003a0


	//   ....[4]....
        /*0070*/ 	.word	0x00000850


	//   ....[5]....
        /*0074*/ 	.word	0x00001290


	//----- nvinfo : EIATTR_REG_RECONFIG
	.align		4
.L_31:
        /*0078*/ 	.byte	0x01, 0x54
	.zero		2


	//----- nvinfo : EIATTR_SYSCALL_OFFSETS
	.align		4
        /*007c*/ 	.byte	0x04, 0x46
        /*007e*/ 	.short	(.L_33 - .L_32)


	//   ....[0]....
.L_32:
        /*0080*/ 	.word	0x00001450


	//----- nvinfo : EIATTR_MBARRIER_INSTR_OFFSETS
	.align		4
.L_33:
        /*0084*/ 	.byte	0x04, 0x39
        /*0086*/ 	.short	(.L_35 - .L_34)


	//   ....[0]....
.L_34:
        /*0088*/ 	.word	0x00000250
        /*008c*/ 	.word	0x000000ff
        /*0090*/ 	.word	0x00000000
        /*0094*/ 	.short	0x0100
        /*0096*/ 	.byte	0x08
	.zero		1


	//   ....[1]....
        /*0098*/ 	.word	0x00000260
        /*009c*/ 	.word	0x000000ff
        /*00a0*/ 	.word	0x00000048
        /*00a4*/ 	.short	0x0100
        /*00a6*/ 	.byte	0x08
	.zero		1


	//   ....[2]....
        /*00a8*/ 	.word	0x00000270
        /*00ac*/ 	.word	0x000000ff
        /*00b0*/ 	.word	0x00000008
        /*00b4*/ 	.short	0x0100
        /*00b6*/ 	.byte	0x08
	.zero		1


	//   ....[3]....
        /*00b8*/ 	.word	0x00000280
        /*00bc*/ 	.word	0x000000ff
        /*00c0*/ 	.word	0x00000050
        /*00c4*/ 	.short	0x0100
        /*00c6*/ 	.byte	0x08
	.zero		1


	//   ....[4]....
        /*00c8*/ 	.word	0x00000290
        /*00cc*/ 	.word	0x000000ff
        /*00d0*/ 	.word	0x00000010
        /*00d4*/ 	.short	0x0100
        /*00d6*/ 	.byte	0x08
	.zero		1


	//   ....[5]....
        /*00d8*/ 	.word	0x000002a0
        /*00dc*/ 	.word	0x000000ff
        /*00e0*/ 	.word	0x00000058
        /*00e4*/ 	.short	0x0100
        /*00e6*/ 	.byte	0x08
	.zero		1


	//   ....[6]....
        /*00e8*/ 	.word	0x000002b0
        /*00ec*/ 	.word	0x000000ff
        /*00f0*/ 	.word	0x00000018
        /*00f4*/ 	.short	0x0100
        /*00f6*/ 	.byte	0x08
	.zero		1


	//   ....[7]....
        /*00f8*/ 	.word	0x000002c0
        /*00fc*/ 	.word	0x000000ff
        /*0100*/ 	.word	0x00000060
        /*0104*/ 	.short	0x0100
        /*0106*/ 	.byte	0x08
	.zero		1


	//   ....[8]....
        /*0108*/ 	.word	0x000002d0
        /*010c*/ 	.word	0x000000ff
        /*0110*/ 	.word	0x00000020
        /*0114*/ 	.short	0x0100
        /*0116*/ 	.byte	0x08
	.zero		1


	//   ....[9]....
        /*0118*/ 	.word	0x000002e0
        /*011c*/ 	.word	0x000000ff
        /*0120*/ 	.word	0x00000068
        /*0124*/ 	.short	0x0100
        /*0126*/ 	.byte	0x08
	.zero		1


	//   ....[10]....
        /*0128*/ 	.word	0x000002f0
        /*012c*/ 	.word	0x000000ff
        /*0130*/ 	.word	0x00000028
        /*0134*/ 	.short	0x0100
        /*0136*/ 	.byte	0x08
	.zero		1


	//   ....[11]....
        /*0138*/ 	.word	0x00000300
        /*013c*/ 	.word	0x000000ff
        /*0140*/ 	.word	0x00000070
        /*0144*/ 	.short	0x0100
        /*0146*/ 	.byte	0x08
	.zero		1


	//   ....[12]....
        /*0148*/ 	.word	0x00000310
        /*014c*/ 	.word	0x000000ff
        /*0150*/ 	.word	0x00000030
        /*0154*/ 	.short	0x0100
        /*0156*/ 	.byte	0x08
	.zero		1


	//   ....[13]....
        /*0158*/ 	.word	0x00000320
        /*015c*/ 	.word	0x000000ff
        /*0160*/ 	.word	0x00000078
        /*0164*/ 	.short	0x0100
        /*0166*/ 	.byte	0x08
	.zero		1


	//   ....[14]....
        /*0168*/ 	.word	0x00000330
        /*016c*/ 	.word	0x000000ff
        /*0170*/ 	.word	0x00000038
        /*0174*/ 	.short	0x0100
        /*0176*/ 	.byte	0x08
	.zero		1


	//   ....[15]....
        /*0178*/ 	.word	0x00000340
        /*017c*/ 	.word	0x000000ff
        /*0180*/ 	.word	0x00000080
        /*0184*/ 	.short	0x0100
        /*0186*/ 	.byte	0x08
	.zero		1


	//   ....[16]....
        /*0188*/ 	.word	0x00000350
        /*018c*/ 	.word	0x000000ff
        /*0190*/ 	.word	0x00000040
        /*0194*/ 	.short	0x0100
        /*0196*/ 	.byte	0x08
	.zero		1


	//   ....[17]....
        /*0198*/ 	.word	0x00000360
        /*019c*/ 	.word	0x000000ff
        /*01a0*/ 	.word	0x00000088
        /*01a4*/ 	.short	0x0100
        /*01a6*/ 	.byte	0x08
	.zero		1


	//   ....[18]....
        /*01a8*/ 	.word	0x00000790
        /*01ac*/ 	.word	0x000000ff
        /*01b0*/ 	.word	0x000000a0
        /*01b4*/ 	.short	0x0100
        /*01b6*/ 	.byte	0x06
	.zero		1


	//   ....[19]....
        /*01b8*/ 	.word	0x00000800
        /*01bc*/ 	.word	0x000000ff
        /*01c0*/ 	.word	0x000000a8
        /*01c4*/ 	.short	0x0100
        /*01c6*/ 	.byte	0x06
	.zero		1


	//   ....[20]....
        /*01c8*/ 	.word	0x00001520
        /*01cc*/ 	.word	0x00000003
        /*01d0*/ 	.word	0x00000000
        /*01d4*/ 	.short	0x010a
        /*01d6*/ 	.byte	0x3f
	.zero		1


	//   ....[21]....
        /*01d8*/ 	.word	0x00001560
        /*01dc*/ 	.word	0x00000003
        /*01e0*/ 	.word	0x00000000
        /*01e4*/ 	.short	0x010a
        /*01e6*/ 	.byte	0x3f
	.zero		1


	//   ....[22]....
        /*01e8*/ 	.word	0x00001830
        /*01ec*/ 	.word	0x00000005
        /*01f0*/ 	.word	0x00000000
        /*01f4*/ 	.short	0x010a
        /*01f6*/ 	.byte	0x3f
	.zero		1


	//   ....[23]....
        /*01f8*/ 	.word	0x00001870
        /*01fc*/ 	.word	0x00000005
        /*0200*/ 	.word	0x00000000
        /*0204*/ 	.short	0x010a
        /*0206*/ 	.byte	0x3f
	.zero		1


	//   ....[24]....
        /*0208*/ 	.word	0x000019d0
        /*020c*/ 	.word	0x00000004
        /*0210*/ 	.word	0x00000000
        /*0214*/ 	.short	0x0101
        /*0216*/ 	.byte	0x3f
	.zero		1


	//   ....[25]....
        /*0218*/ 	.word	0x00001bf0
        /*021c*/ 	.word	0x00000000
        /*0220*/ 	.word	0x00000000
        /*0224*/ 	.short	0x0101
        /*0226*/ 	.byte	0x3f
	.zero		1


	//   ....[26]....
        /*0228*/ 	.word	0x00009100
        /*022c*/ 	.word	0x00000017
        /*0230*/ 	.word	0x00000048
        /*0234*/ 	.short	0x010a
        /*0236*/ 	.byte	0x3f
	.zero		1


	//   ....[27]....
        /*0238*/ 	.word	0x00009470
        /*023c*/ 	.word	0x00000003
        /*0240*/ 	.word	0x000000a8
        /*0244*/ 	.short	0x0101
        /*0246*/ 	.byte	0x3f
	.zero		1


	//   ....[28]....
        /*0248*/ 	.word	0x00009bd0
        /*024c*/ 	.word	0x00000007
        /*0250*/ 	.word	0x00000000
        /*0254*/ 	.short	0x010a
        /*0256*/ 	.byte	0x3f
	.zero		1


	//   ....[29]....
        /*0258*/ 	.word	0x00009c50
        /*025c*/ 	.word	0x00000008
        /*0260*/ 	.word	0x00000000
        /*0264*/ 	.short	0x010a
        /*0266*/ 	.byte	0x3f
	.zero		1


	//   ....[30]....
        /*0268*/ 	.word	0x00009ce0
        /*026c*/ 	.word	0x00000009
        /*0270*/ 	.word	0x00000000
        /*0274*/ 	.short	0x010a
        /*0276*/ 	.byte	0x3f
	.zero		1


	//   ....[31]....
        /*0278*/ 	.word	0x00009d70
        /*027c*/ 	.word	0x00000008
        /*0280*/ 	.word	0x00000000
        /*0284*/ 	.short	0x010a
        /*0286*/ 	.byte	0x3f
	.zero		1


	//   ....[32]....
        /*0288*/ 	.word	0x00009e00
        /*028c*/ 	.word	0x00000009
        /*0290*/ 	.word	0x00000000
        /*0294*/ 	.short	0x010a
        /*0296*/ 	.byte	0x3f
	.zero		1


	//   ....[33]....
        /*0298*/ 	.word	0x00009e90
        /*029c*/ 	.word	0x00000008
        /*02a0*/ 	.word	0x00000000
        /*02a4*/ 	.short	0x010a
        /*02a6*/ 	.byte	0x3f
	.zero		1


	//   ....[34]....
        /*02a8*/ 	.word	0x00009f20
        /*02ac*/ 	.word	0x00000009
        /*02b0*/ 	.word	0x00000000
        /*02b4*/ 	.short	0x010a
        /*02b6*/ 	.byte	0x3f
	.zero		1


	//   ....[35]....
        /*02b8*/ 	.word	0x00009fb0
        /*02bc*/ 	.word	0x00000006
        /*02c0*/ 	.word	0x00000000
        /*02c4*/ 	.short	0x010a
        /*02c6*/ 	.byte	0x3f
	.zero		1


	//   ....[36]....
        /*02c8*/ 	.word	0x0000a040
        /*02cc*/ 	.word	0x00000003
        /*02d0*/ 	.word	0x00000000
        /*02d4*/ 	.short	0x010a
        /*02d6*/ 	.byte	0x3f
	.zero		1


	//   ....[37]....
        /*02d8*/ 	.word	0x0000a0a0
        /*02dc*/ 	.word	0x00000003
        /*02e0*/ 	.word	0x00000000
        /*02e4*/ 	.short	0x010a
        /*02e6*/ 	.byte	0x3f
	.zero		1


	//   ....[38]....
        /*02e8*/ 	.word	0x0000a0f0
        /*02ec*/ 	.word	0x00000005
        /*02f0*/ 	.word	0x00000000
        /*02f4*/ 	.short	0x010a
        /*02f6*/ 	.byte	0x3f
	.zero		1


	//   ....[39]....
        /*02f8*/ 	.word	0x0000a1c0
        /*02fc*/ 	.word	0x00000017
        /*0300*/ 	.word	0x00000048
        /*0304*/ 	.short	0x010a
        /*0306*/ 	.byte	0x3f
	.zero		1


	//   ....[40]....
        /*0308*/ 	.word	0x0000a290
        /*030c*/ 	.word	0x00000007
        /*0310*/ 	.word	0x00000000
        /*0314*/ 	.short	0x010a
        /*0316*/ 	.byte	0x3f
	.zero		1


	//   ....[41]....
        /*0318*/ 	.word	0x0000a2e0
        /*031c*/ 	.word	0x00000008
        /*0320*/ 	.word	0x00000000
        /*0324*/ 	.short	0x010a
        /*0326*/ 	.byte	0x3f
	.zero		1


	//   ....[42]....
        /*0328*/ 	.word	0x0000a330
        /*032c*/ 	.word	0x00000009
        /*0330*/ 	.word	0x00000000
        /*0334*/ 	.short	0x010a
        /*0336*/ 	.byte	0x3f
	.zero		1


	//   ....[43]....
        /*0338*/ 	.word	0x0000a380
        /*033c*/ 	.word	0x00000008
        /*0340*/ 	.word	0x00000000
        /*0344*/ 	.short	0x010a
        /*0346*/ 	.byte	0x3f
	.zero		1


	//   ....[44]....
        /*0348*/ 	.word	0x0000a3d0
        /*034c*/ 	.word	0x00000009
        /*0350*/ 	.word	0x00000000
        /*0354*/ 	.short	0x010a
        /*0356*/ 	.byte	0x3f
	.zero		1


	//   ....[45]....
        /*0358*/ 	.word	0x0000a420
        /*035c*/ 	.word	0x00000008
        /*0360*/ 	.word	0x00000000
        /*0364*/ 	.short	0x010a
        /*0366*/ 	.byte	0x3f
	.zero		1


	//   ....[46]....
        /*0368*/ 	.word	0x0000a470
        /*036c*/ 	.word	0x00000009
        /*0370*/ 	.word	0x00000000
        /*0374*/ 	.short	0x010a
        /*0376*/ 	.byte	0x3f
	.zero		1


	//   ....[47]....
        /*0378*/ 	.word	0x0000a4c0
        /*037c*/ 	.word	0x00000006
        /*0380*/ 	.word	0x00000000
        /*0384*/ 	.short	0x010a
        /*0386*/ 	.byte	0x3f
	.zero		1


	//----- nvinfo : EIATTR_NUM_MBARRIERS
	.align		4
.L_35:
        /*0388*/ 	.byte	0x03, 0x38
        /*038a*/ 	.short	0x0014


	//----- nvinfo : EIATTR_EXIT_INSTR_OFFSETS
	.align		4
        /*038c*/ 	.byte	0x04, 0x1c
        /*038e*/ 	.short	(.L_37 - .L_36)


	//   ....[0]....
.L_36:
        /*0390*/ 	.word	0x000009b0


	//   ....[1]....
        /*0394*/ 	.word	0x000011d0


	//   ....[2]....
        /*0398*/ 	.word	0x00008810


	//   ....[3]....
        /*039c*/ 	.word	0x00008d70


	//   ....[4]....
        /*03a0*/ 	.word	0x0000a090


	//----- nvinfo : EIATTR_MAX_THREADS
	.align		4
.L_37:
        /*03a4*/ 	.byte	0x04, 0x05
        /*03a6*/ 	.short	(.L_39 - .L_38)
.L_38:
        /*03a8*/ 	.word	0x00000180
        /*03ac*/ 	.word	0x00000001
        /*03b0*/ 	.word	0x00000001


	//----- nvinfo : EIATTR_CRS_STACK_SIZE
	.align		4
.L_39:
        /*03b4*/ 	.byte	0x04, 0x1e
        /*03b6*/ 	.short	(.L_41 - .L_40)
.L_40:
        /*03b8*/ 	.word	0x00000000


	//----- nvinfo : EIATTR_CBANK_PARAM_SIZE
	.align		4
.L_41:
        /*03bc*/ 	.byte	0x03, 0x19
        /*03be*/ 	.short	0x0470


	//----- nvinfo : EIATTR_PARAM_CBANK
	.align		4
        /*03c0*/ 	.byte	0x04, 0x0a
        /*03c2*/ 	.short	(.L_43 - .L_42)
	.align		4
.L_42:
        /*03c4*/ 	.word	index@(.nv.constant0._ZN7cutlass13device_kernelINS_4gemm6kernel13GemmUniversalIN4cute5tupleIJiiiiEEENS1_10collective13CollectiveMmaINS1_34MainloopSm90TmaGmmaWarpSpecializedILi9ENS5_IJNS4_1CILi1EEENSA_ILi4EEESB_EEENS1_35KernelTmaWarpSpecializedCooperativeEEENS5_IJNSA_ILi128EEENSA_ILi256EEENSA_ILi64EEEEEEaNS5_IJlSB_lEEEaSK_NS4_8TiledMMAINS4_8MMA_AtomIJNS4_4SM904GMMA27MMA_64x256x32_S32S8S8_SS_TNEEEENS4_6LayoutINS5_IJNSA_ILi2EEESB_SB_EEENS5_IJSB_NSA_ILi0EEESU_EEEEENS5_IJNS4_10UnderscoreESX_SX_EEEEENS4_23SM90_TMA_LOAD_MULTICASTENS4_14ComposedLayoutINS4_7SwizzleILi2ELi4ELi3EEENS4_18smem_ptr_flag_bitsILi8EEENSR_INS5_IJNSA_ILi8EEESI_EEENS5_IJSI_SB_EEEEEEEvNS4_8identityENS4_13SM90_TMA_LOADES1A_vS1B_EENS_8epilogue10collective6detail29Sm90TmaWarpSpecializedAdapterINS1F_15DefaultEpilogueIaSK_SK_NS1E_6thread17LinearCombinationIaLi1EiiLNS1J_9ScaleType4KindE0ELNS_15FloatRoundStyleE2EaEENS1_15EpilogueDefaultEEEEEvvEEEEvNT_6ParamsE)
        /*03c8*/ 	.short	0x0210
        /*03ca*/ 	.short	0x0470


	//----- nvinfo : EIATTR_SW_WAR
	.align		4
.L_43:
        /*03cc*/ 	.byte	0x04, 0x36
        /*03ce*/ 	.short	(.L_45 - .L_44)
.L_44:
        /*03d0*/ 	.word	0x00000008
.L_45:


//--------------------- .nv.callgraph             --------------------------
	.section	.nv.callgraph,"",@"SHT_CUDA_CALLGRAPH"
	.align	4
	.sectionentsize	8
	.align		4
        /*0000*/ 	.word	0x00000000
	.align		4
        /*0004*/ 	.word	0xffffffff
	.align		4
        /*0008*/ 	.word	index@(_ZN7cutlass13device_kernelINS_4gemm6kernel13GemmUniversalIN4cute5tupleIJiiiiEEENS1_10collective13CollectiveMmaINS1_34MainloopSm90TmaGmmaWarpSpecializedILi9ENS5_IJNS4_1CILi1EEENSA_ILi4EEESB_EEENS1_35KernelTmaWarpSpecializedCooperativeEEENS5_IJNSA_ILi128EEENSA_ILi256EEENSA_ILi64EEEEEEaNS5_IJlSB_lEEEaSK_NS4_8TiledMMAINS4_8MMA_AtomIJNS4_4SM904GMMA27MMA_64x256x32_S32S8S8_SS_TNEEEENS4_6LayoutINS5_IJNSA_ILi2EEESB_SB_EEENS5_IJSB_NSA_ILi0EEESU_EEEEENS5_IJNS4_10UnderscoreESX_SX_EEEEENS4_23SM90_TMA_LOAD_MULTICASTENS4_14ComposedLayoutINS4_7SwizzleILi2ELi4ELi3EEENS4_18smem_ptr_flag_bitsILi8EEENSR_INS5_IJNSA_ILi8EEESI_EEENS5_IJSI_SB_EEEEEEEvNS4_8identityENS4_13SM90_TMA_LOADES1A_vS1B_EENS_8epilogue10collective6detail29Sm90TmaWarpSpecializedAdapterINS1F_15DefaultEpilogueIaSK_SK_NS1E_6thread17LinearCombinationIaLi1EiiLNS1J_9ScaleType4KindE0ELNS_15FloatRoundStyleE2EaEENS1_15EpilogueDefaultEEEEEvvEEEEvNT_6ParamsE)
	.align		4
        /*000c*/ 	.word	index@(__assertfail)
	.align		4
        /*0010*/ 	.word	0x00000000
	.align		4
        /*0014*/ 	.word	0xfffffffe
	.align		4
        /*0018*/ 	.word	0x00000000
	.align		4
        /*001c*/ 	.word	0xfffffffd
	.align		4
        /*0020*/ 	.word	0x00000000
	.align		4
        /*0024*/ 	.word	0xfffffffc


//--------------------- .nv.constant4             --------------------------
	.section	.nv.constant4,"a",@progbits
	.align	8
	.align		8
.nv.constant4:
        /*0000*/ 	.dword	__assertfail
	.align		8
        /*0008*/ 	.dword	__unnamed_1
	.align		8
        /*0010*/ 	.dword	_ZN40_INTERNAL_14ca27d0_4_k_cu_c99cbda2_161694cuda3std3__45__cpo5beginE
	.align		8
        /*0018*/ 	.dword	_ZN40_INTERNAL_14ca27d0_4_k_cu_c99cbda2_161694cuda3std3__45__cpo3endE
	.align		8
        /*0020*/ 	.dword	_ZN40_INTERNAL_14ca27d0_4_k_cu_c99cbda2_161694cuda3std3__45__cpo6cbeginE
	.align		8
        /*0028*/ 	.dword	_ZN40_INTERNAL_14ca27d0_4_k_cu_c99cbda2_161694cuda3std3__45__cpo4cendE
	.align		8
        /*0030*/ 	.dword	_ZN40_INTERNAL_14ca27d0_4_k_cu_c99cbda2_161694cuda3std3__442_GLOBAL__N__14ca27d0_4_k_cu_c99cbda2_161696ignoreE
	.align		8
        /*0038*/ 	.dword	_ZN40_INTERNAL_14ca27d0_4_k_cu_c99cbda2_161694cuda3std3__419piecewise_constructE
	.align		8
        /*0040*/ 	.dword	_ZN40_INTERNAL_14ca27d0_4_k_cu_c99cbda2_161694cuda3std3__48in_placeE
	.align		8
        /*0048*/ 	.dword	_ZN40_INTERNAL_14ca27d0_4_k_cu_c99cbda2_161694cuda3std6ranges3__45__cpo4swapE
	.align		8
        /*0050*/ 	.dword	_ZN40_INTERNAL_14ca27d0_4_k_cu_c99cbda2_161694cuda3std6ranges3__45__cpo9iter_moveE
	.align		8
        /*0058*/ 	.dword	_ZN40_INTERNAL_14ca27d0_4_k_cu_c99cbda2_161694cute7productE
	.align		8
        /*0060*/ 	.dword	_ZN40_INTERNAL_14ca27d0_4_k_cu_c99cbda2_161694cute1_E
	.align		8
        /*0068*/ 	.dword	$str$22
	.align		8
        /*0070*/ 	.dword	$str$23


//--------------------- .text._ZN7cutlass13device_kernelINS_4gemm6kernel13GemmUniversalIN4cute5tupleIJiiiiEEENS1_10collective13CollectiveMmaINS1_34MainloopSm90TmaGmmaWarpSpecializedILi9ENS5_IJNS4_1CILi1EEENSA_ILi4EEESB_EEENS1_35KernelTmaWarpSpecializedCooperativeEEENS5_IJNSA_ILi128EEENSA_ILi256EEENSA_ILi64EEEEEEaNS5_IJlSB_lEEEaSK_NS4_8TiledMMAINS4_8MMA_AtomIJNS4_4SM904GMMA27MMA_64x256x32_S32S8S8_SS_TNEEEENS4_6LayoutINS5_IJNSA_ILi2EEESB_SB_EEENS5_IJSB_NSA_ILi0EEESU_EEEEENS5_IJNS4_10UnderscoreESX_SX_EEEEENS4_23SM90_TMA_LOAD_MULTICASTENS4_14ComposedLayoutINS4_7SwizzleILi2ELi4ELi3EEENS4_18smem_ptr_flag_bitsILi8EEENSR_INS5_IJNSA_ILi8EEESI_EEENS5_IJSI_SB_EEEEEEEvNS4_8identityENS4_13SM90_TMA_LOADES1A_vS1B_EENS_8epilogue10collective6detail29Sm90TmaWarpSpecializedAdapterINS1F_15DefaultEpilogueIaSK_SK_NS1E_6thread17LinearCombinationIaLi1EiiLNS1J_9ScaleType4KindE0ELNS_15FloatRoundStyleE2EaEENS1_15EpilogueDefaultEEEEEvvEEEEvNT_6ParamsE --------------------------
	.section	.text._ZN7cutlass13device_kernelINS_4gemm6kernel13GemmUniversalIN4cute5tupleIJiiiiEEENS1_10collective13CollectiveMmaINS1_34MainloopSm90TmaGmmaWarpSpecializedILi9ENS5_IJNS4_1CILi1EEENSA_ILi4EEESB_EEENS1_35KernelTmaWarpSpecializedCooperativeEEENS5_IJNSA_ILi128EEENSA_ILi256EEENSA_ILi64EEEEEEaNS5_IJlSB_lEEEaSK_NS4_8TiledMMAINS4_8MMA_AtomIJNS4_4SM904GMMA27MMA_64x256x32_S32S8S8_SS_TNEEEENS4_6LayoutINS5_IJNSA_ILi2EEESB_SB_EEENS5_IJSB_NSA_ILi0EEESU_EEEEENS5_IJNS4_10UnderscoreESX_SX_EEEEENS4_23SM90_TMA_LOAD_MULTICASTENS4_14ComposedLayoutINS4_7SwizzleILi2ELi4ELi3EEENS4_18smem_ptr_flag_bitsILi8EEENSR_INS5_IJNSA_ILi8EEESI_EEENS5_IJSI_SB_EEEEEEEvNS4_8identityENS4_13SM90_TMA_LOADES1A_vS1B_EENS_8epilogue10collective6detail29Sm90TmaWarpSpecializedAdapterINS1F_15DefaultEpilogueIaSK_SK_NS1E_6thread17LinearCombinationIaLi1EiiLNS1J_9ScaleType4KindE0ELNS_15FloatRoundStyleE2EaEENS1_15EpilogueDefaultEEEEEvvEEEEvNT_6ParamsE,"ax",@progbits
	.align	128
.text._ZN7cutlass13device_kernelINS_4gemm6kernel13GemmUniversalIN4cute5tupleIJiiiiEEENS1_10collective13CollectiveMmaINS1_34MainloopSm90TmaGmmaWarpSpecializedILi9ENS5_IJNS4_1CILi1EEENSA_ILi4EEESB_EEENS1_35KernelTmaWarpSpecializedCooperativeEEENS5_IJNSA_ILi128EEENSA_ILi256EEENSA_ILi64EEEEEEaNS5_IJlSB_lEEEaSK_NS4_8TiledMMAINS4_8MMA_AtomIJNS4_4SM904GMMA27MMA_64x256x32_S32S8S8_SS_TNEEEENS4_6LayoutINS5_IJNSA_ILi2EEESB_SB_EEENS5_IJSB_NSA_ILi0EEESU_EEEEENS5_IJNS4_10UnderscoreESX_SX_EEEEENS4_23SM90_TMA_LOAD_MULTICASTENS4_14ComposedLayoutINS4_7SwizzleILi2ELi4ELi3EEENS4_18smem_ptr_flag_bitsILi8EEENSR_INS5_IJNSA_ILi8EEESI_EEENS5_IJSI_SB_EEEEEEEvNS4_8identityENS4_13SM90_TMA_LOADES1A_vS1B_EENS_8epilogue10collective6detail29Sm90TmaWarpSpecializedAdapterINS1F_15DefaultEpilogueIaSK_SK_NS1E_6thread17LinearCombinationIaLi1EiiLNS1J_9ScaleType4KindE0ELNS_15FloatRoundStyleE2EaEENS1_15EpilogueDefaultEEEEEvvEEEEvNT_6ParamsE:
        .type           _ZN7cutlass13device_kernelINS_4gemm6kernel13GemmUniversalIN4cute5tupleIJiiiiEEENS1_10collective13CollectiveMmaINS1_34MainloopSm90TmaGmmaWarpSpecializedILi9ENS5_IJNS4_1CILi1EEENSA_ILi4EEESB_EEENS1_35KernelTmaWarpSpecializedCooperativeEEENS5_IJNSA_ILi128EEENSA_ILi256EEENSA_ILi64EEEEEEaNS5_IJlSB_lEEEaSK_NS4_8TiledMMAINS4_8MMA_AtomIJNS4_4SM904GMMA27MMA_64x256x32_S32S8S8_SS_TNEEEENS4_6LayoutINS5_IJNSA_ILi2EEESB_SB_EEENS5_IJSB_NSA_ILi0EEESU_EEEEENS5_IJNS4_10UnderscoreESX_SX_EEEEENS4_23SM90_TMA_LOAD_MULTICASTENS4_14ComposedLayoutINS4_7SwizzleILi2ELi4ELi3EEENS4_18smem_ptr_flag_bitsILi8EEENSR_INS5_IJNSA_ILi8EEESI_EEENS5_IJSI_SB_EEEEEEEvNS4_8identityENS4_13SM90_TMA_LOADES1A_vS1B_EENS_8epilogue10collective6detail29Sm90TmaWarpSpecializedAdapterINS1F_15DefaultEpilogueIaSK_SK_NS1E_6thread17LinearCombinationIaLi1EiiLNS1J_9ScaleType4KindE0ELNS_15FloatRoundStyleE2EaEENS1_15EpilogueDefaultEEEEEvvEEEEvNT_6ParamsE,@function
        .size           _ZN7cutlass13device_kernelINS_4gemm6kernel13GemmUniversalIN4cute5tupleIJiiiiEEENS1_10collective13CollectiveMmaINS1_34MainloopSm90TmaGmmaWarpSpecializedILi9ENS5_IJNS4_1CILi1EEENSA_ILi4EEESB_EEENS1_35KernelTmaWarpSpecializedCooperativeEEENS5_IJNSA_ILi128EEENSA_ILi256EEENSA_ILi64EEEEEEaNS5_IJlSB_lEEEaSK_NS4_8TiledMMAINS4_8MMA_AtomIJNS4_4SM904GMMA27MMA_64x256x32_S32S8S8_SS_TNEEEENS4_6LayoutINS5_IJNSA_ILi2EEESB_SB_EEENS5_IJSB_NSA_ILi0EEESU_EEEEENS5_IJNS4_10UnderscoreESX_SX_EEEEENS4_23SM90_TMA_LOAD_MULTICASTENS4_14ComposedLayoutINS4_7SwizzleILi2ELi4ELi3EEENS4_18smem_ptr_flag_bitsILi8EEENSR_INS5_IJNSA_ILi8EEESI_EEENS5_IJSI_SB_EEEEEEEvNS4_8identityENS4_13SM90_TMA_LOADES1A_vS1B_EENS_8epilogue10collective6detail29Sm90TmaWarpSpecializedAdapterINS1F_15DefaultEpilogueIaSK_SK_NS1E_6thread17LinearCombinationIaLi1EiiLNS1J_9ScaleType4KindE0ELNS_15FloatRoundStyleE2EaEENS1_15EpilogueDefaultEEEEEvvEEEEvNT_6ParamsE,(.L_x_342 - _ZN7cutlass13device_kernelINS_4gemm6kernel13GemmUniversalIN4cute5tupleIJiiiiEEENS1_10collective13CollectiveMmaINS1_34MainloopSm90TmaGmmaWarpSpecializedILi9ENS5_IJNS4_1CILi1EEENSA_ILi4EEESB_EEENS1_35KernelTmaWarpSpecializedCooperativeEEENS5_IJNSA_ILi128EEENSA_ILi256EEENSA_ILi64EEEEEEaNS5_IJlSB_lEEEaSK_NS4_8TiledMMAINS4_8MMA_AtomIJNS4_4SM904GMMA27MMA_64x256x32_S32S8S8_SS_TNEEEENS4_6LayoutINS5_IJNSA_ILi2EEESB_SB_EEENS5_IJSB_NSA_ILi0EEESU_EEEEENS5_IJNS4_10UnderscoreESX_SX_EEEEENS4_23SM90_TMA_LOAD_MULTICASTENS4_14ComposedLayoutINS4_7SwizzleILi2ELi4ELi3EEENS4_18smem_ptr_flag_bitsILi8EEENSR_INS5_IJNSA_ILi8EEESI_EEENS5_IJSI_SB_EEEEEEEvNS4_8identityENS4_13SM90_TMA_LOADES1A_vS1B_EENS_8epilogue10collective6detail29Sm90TmaWarpSpecializedAdapterINS1F_15DefaultEpilogueIaSK_SK_NS1E_6thread17LinearCombinationIaLi1EiiLNS1J_9ScaleType4KindE0ELNS_15FloatRoundStyleE2EaEENS1_15EpilogueDefaultEEEEEvvEEEEvNT_6ParamsE)
        .other          _ZN7cutlass13device_kernelINS_4gemm6kernel13GemmUniversalIN4cute5tupleIJiiiiEEENS1_10collective13CollectiveMmaINS1_34MainloopSm90TmaGmmaWarpSpecializedILi9ENS5_IJNS4_1CILi1EEENSA_ILi4EEESB_EEENS1_35KernelTmaWarpSpecializedCooperativeEEENS5_IJNSA_ILi128EEENSA_ILi256EEENSA_ILi64EEEEEEaNS5_IJlSB_lEEEaSK_NS4_8TiledMMAINS4_8MMA_AtomIJNS4_4SM904GMMA27MMA_64x256x32_S32S8S8_SS_TNEEEENS4_6LayoutINS5_IJNSA_ILi2EEESB_SB_EEENS5_IJSB_NSA_ILi0EEESU_EEEEENS5_IJNS4_10UnderscoreESX_SX_EEEEENS4_23SM90_TMA_LOAD_MULTICASTENS4_14ComposedLayoutINS4_7SwizzleILi2ELi4ELi3EEENS4_18smem_ptr_flag_bitsILi8EEENSR_INS5_IJNSA_ILi8EEESI_EEENS5_IJSI_SB_EEEEEEEvNS4_8identityENS4_13SM90_TMA_LOADES1A_vS1B_EENS_8epilogue10collective6detail29Sm90TmaWarpSpecializedAdapterINS1F_15DefaultEpilogueIaSK_SK_NS1E_6thread17LinearCombinationIaLi1EiiLNS1J_9ScaleType4KindE0ELNS_15FloatRoundStyleE2EaEENS1_15EpilogueDefaultEEEEEvvEEEEvNT_6ParamsE,@"STO_CUDA_ENTRY STV_DEFAULT"
_ZN7cutlass13device_kernelINS_4gemm6kernel13GemmUniversalIN4cute5tupleIJiiiiEEENS1_10collective13CollectiveMmaINS1_34MainloopSm90TmaGmmaWarpSpecializedILi9ENS5_IJNS4_1CILi1EEENSA_ILi4EEESB_EEENS1_35KernelTmaWarpSpecializedCooperativeEEENS5_IJNSA_ILi128EEENSA_ILi256EEENSA_ILi64EEEEEEaNS5_IJlSB_lEEEaSK_NS4_8TiledMMAINS4_8MMA_AtomIJNS4_4SM904GMMA27MMA_64x256x32_S32S8S8_SS_TNEEEENS4_6LayoutINS5_IJNSA_ILi2EEESB_SB_EEENS5_IJSB_NSA_ILi0EEESU_EEEEENS5_IJNS4_10UnderscoreESX_SX_EEEEENS4_23SM90_TMA_LOAD_MULTICASTENS4_14ComposedLayoutINS4_7SwizzleILi2ELi4ELi3EEENS4_18smem_ptr_flag_bitsILi8EEENSR_INS5_IJNSA_ILi8EEESI_EEENS5_IJSI_SB_EEEEEEEvNS4_8identityENS4_13SM90_TMA_LOADES1A_vS1B_EENS_8epilogue10collective6detail29Sm90TmaWarpSpecializedAdapterINS1F_15DefaultEpilogueIaSK_SK_NS1E_6thread17LinearCombinationIaLi1EiiLNS1J_9ScaleType4KindE0ELNS_15FloatRoundStyleE2EaEENS1_15EpilogueDefaultEEEEEvvEEEEvNT_6ParamsE:
[----:B------:R-:W0:Y:S01]  /*0000*/  LDC R1, c[0x0][0x28] ;  /* 0x00000a00ff017b82 */ /* 0x000e220000000800 */
[----:B------:R-:W1:Y:S01]  /*0010*/  S2R R18, SR_TID.X ;  /* 0x0000000000127919 */ /* 0x000e620000002100 */
[----:B------:R-:W-:Y:S01]  /*0020*/  ELECT P0, URZ, PT ;  /* 0x00000000003f782f */ /* 0x000fe20003800000 */
[----:B------:R-:W-:Y:S01]  /*0030*/  BSSY B0, `(.L_x_0) ;  /* 0x000000f000007945 */ /* 0x000fe20003800000 */
[--C-:B-1----:R-:W-:Y:S02]  /*0040*/  SHF.R.U32.HI R0, RZ, 0x5, R18.reuse ;  /* 0x00000005ff007819 */ /* 0x102fe40000011612 */
[----:B------:R-:W-:-:S03]  /*0050*/  SHF.R.U32.HI R3, RZ, 0x7, R18 ;  /* 0x00000007ff037819 */ /* 0x000fc60000011612 */
[----:B------:R-:W1:Y:S04]  /*0060*/  SHFL.IDX PT, R2, R0, RZ, 0x1f ;  /* 0x00001fff00027589 */ /* 0x000e6800000e0000 */
[----:B------:R2:W3:Y:S01]  /*0070*/  SHFL.IDX PT, R5, R3, RZ, 0x1f ;  /* 0x00001fff03057589 */ /* 0x0004e200000e0000 */
[----:B-1----:R-:W-:-:S13]  /*0080*/  ISETP.NE.OR P0, PT, R2, RZ, !P0 ;  /* 0x000000ff0200720c */ /* 0x002fda0004705670 */
[----:B0-23--:R-:W-:Y:S05]  /*0090*/  @P0 BRA `(.L_x_1) ;  /* 0x0000000000200947 */ /* 0x00dfea0003800000 */
[----:B------:R-:W-:Y:S02]  /*00a0*/  ULDC.64 UR4, c[0x0][0x198] ;  /* 0x0000660000047ab9 */ /* 0x000fe40000000a00 */
[----:B------:R-:W-:Y:S02]  /*00b0*/  UIADD3 UR6, UP0, UR4, 0xf0, URZ ;  /* 0x000000f004067890 */ /* 0x000fe4000ff1e03f */
[----:B------:R-:W-:Y:S02]  /*00c0*/  UIADD3 UR4, UP1, UR4, 0x1f0, URZ ;  /* 0x000001f004047890 */ /* 0x000fe4000ff3e03f */
[----:B------:R-:W-:Y:S02]  /*00d0*/  UIADD3.X UR7, URZ, UR5, URZ, UP0, !UPT ;  /* 0x000000053f077290 */ /* 0x000fe400087fe43f */
[----:B------:R-:W-:-:S07]  /*00e0*/  UIADD3.X UR5, URZ, UR5, URZ, UP1, !UPT ;  /* 0x000000053f057290 */ /* 0x000fce0008ffe43f */
[----:B------:R0:W-:Y:S02]  /*00f0*/  UTMACCTL.PF [UR6] ;  /* 0x00000000060079b9 */ /* 0x0001e40008040000 */
[----:B------:R0:W-:Y:S02]  /*0100*/  UTMACCTL.PF [UR4] ;  /* 0x00000000040079b9 */ /* 0x0001e40008040000 */
[----:B0-----:R-:W-:Y:S01]  /*0110*/  NOP ;  /* 0x0000000000007918 */ /* 0x001fe20000000000 */
.L_x_1:
[----:B------:R-:W-:Y:S05]  /*0120*/  BSYNC B0 ;  /* 0x0000000000007941 */ /* 0x000fea0003800000 */
.L_x_0:
[----:B------:R-:W0:Y:S02]  /*0130*/  SHFL.IDX PT, R3, R0, RZ, 0x1f ;  /* 0x00001fff00037589 */ /* 0x000e2400000e0000 */
[----:B0-----:R-:W-:-:S13]  /*0140*/  ISETP.NE.AND P0, PT, R3, RZ, PT ;  /* 0x000000ff0300720c */ /* 0x001fda0003f05270 */
[----:B------:R-:W-:Y:S05]  /*0150*/  @P0 BRA `(.L_x_2) ;  /* 0x00000000008c0947 */ /* 0x000fea0003800000 */
[----:B------:R-:W-:Y:S01]  /*0160*/  ELECT P0, URZ, PT ;  /* 0x00000000003f782f */ /* 0x000fe20003800000 */
[----:B------:R-:W-:-:S12]  /*0170*/  BSSY B0, `(.L_x_2) ;  /* 0x0000021000007945 */ /* 0x000fd80003800000 */
[----:B------:R-:W-:Y:S05]  /*0180*/  @!P0 BRA `(.L_x_3) ;  /* 0x00000000007c8947 */ /* 0x000fea0003800000 */
[----:B------:R-:W0:Y:S01]  /*0190*/  S2UR UR8, SR_CgaCtaId ;  /* 0x00000000000879c3 */ /* 0x000e220000008800 */
[----:B------:R-:W-:Y:S01]  /*01a0*/  UMOV UR4, 0x400 ;  /* 0x0000040000047882 */ /* 0x000fe20000000000 */
[----:B------:R-:W-:Y:S01]  /*01b0*/  UMOV UR5, 0x1 ;  /* 0x0000000100057882 */ /* 0x000fe20000000000 */
[----:B------:R-:W-:Y:S02]  /*01c0*/  UMOV UR6, 0x8 ;  /* 0x0000000800067882 */ /* 0x000fe40000000000 */
[----:B------:R-:W-:-:S04]  /*01d0*/  UIADD3 UR6, -UR6, 0x100000, URZ ;  /* 0x0010000006067890 */ /* 0x000fc8000fffe13f */
[----:B------:R-:W-:Y:S02]  /*01e0*/  USHF.L.U32 UR7, UR6, 0xb, URZ ;  /* 0x0000000b06077899 */ /* 0x000fe4000800063f */
[----:B------:R-:W-:Y:S02]  /*01f0*/  USHF.L.U32 UR6, UR6, 0x1, URZ ;  /* 0x0000000106067899 */ /* 0x000fe4000800063f */
[----:B0-----:R-:W-:Y:S02]  /*0200*/  ULEA UR8, UR8, UR4, 0x18 ;  /* 0x0000000408087291 */ /* 0x001fe4000f8ec03f */
[----:B------:R-:W-:-:S04]  /*0210*/  UIADD3 UR4, -UR5, 0x100000, URZ ;  /* 0x0010000005047890 */ /* 0x000fc8000fffe13f */
[----:B------:R-:W-:Y:S02]  /*0220*/  USHF.L.U32 UR5, UR4, 0xb, URZ ;  /* 0x0000000b04057899 */ /* 0x000fe4000800063f */
[----:B------:R-:W-:Y:S01]  /*0230*/  USHF.L.U32 UR4, UR4, 0x1, URZ ;  /* 0x0000000104047899 */ /* 0x000fe2000800063f */
[----:B------:R-:W0:Y:S11]  /*0240*/  FENCE.VIEW.ASYNC.S ;  /* 0x00000000000073c6 */ /* 0x000e360000000000 */
[----:B0-----:R0:W1:Y:S01]  /*0250*/  SYNCS.EXCH.64 URZ, [UR8], UR4 ;  /* 0x00000004083f75b2 */ /* 0x0010620008000100 */
[----:B------:R0:W2:Y:S01]  /*0260*/  SYNCS.EXCH.64 URZ, [UR8+0x48], UR6 ;  /* 0x00004806083f75b2 */ /* 0x0000a20008000100 */
[----:B------:R0:W3:Y:S01]  /*0270*/  SYNCS.EXCH.64 URZ, [UR8+0x8], UR4 ;  /* 0x00000804083f75b2 */ /* 0x0000e20008000100 */
[----:B------:R0:W4:Y:S01]  /*0280*/  SYNCS.EXCH.64 URZ, [UR8+0x50], UR6 ;  /* 0x00005006083f75b2 */ /* 0x0001220008000100 */
[----:B------:R0:W0:Y:S01]  /*0290*/  SYNCS.EXCH.64 URZ, [UR8+0x10], UR4 ;  /* 0x00001004083f75b2 */ /* 0x0000220008000100 */
        /* <DEDUP_REMOVED lines=13> */
[----:B------:R-:W-:Y:S01]  /*0370*/  NOP ;  /* 0x0000000000007918 */ /* 0x000fe20000000000 */
.L_x_3:
[----:B0-----:R-:W-:Y:S05]  /*0380*/  BSYNC B0 ;  /* 0x0000000000007941 */ /* 0x001fea0003800000 */
.L_x_2:
[----:B------:R-:W-:Y:S01]  /*0390*/  SHF.R.S32.HI R7, RZ, 0x1f, R18 ;  /* 0x0000001fff077819 */ /* 0x000fe20000011412 */
[----:B------:R-:W0:Y:S01]  /*03a0*/  SHFL.IDX PT, R0, R0, RZ, 0x1f ;  /* 0x00001fff00007589 */ /* 0x000e2200000e0000 */
[----:B------:R-:W5:Y:S01]  /*03b0*/  S2UR UR8, SR_CTAID.X ;  /* 0x00000000000879c3 */ /* 0x000f620000002500 */
[----:B------:R-:W-:Y:S02]  /*03c0*/  ELECT P0, URZ, PT ;  /* 0x00000000003f782f */ /* 0x000fe40003800000 */
[----:B------:R-:W-:Y:S01]  /*03d0*/  LEA.HI R7, R7, R18, RZ, 0x7 ;  /* 0x0000001207077211 */ /* 0x000fe200078f38ff */
[----:B------:R-:W1:Y:S01]  /*03e0*/  S2R R4, SR_CTAID.Y ;  /* 0x0000000000047919 */ /* 0x000e620000002600 */
[----:B------:R-:W-:Y:S01]  /*03f0*/  ULDC UR4, c[0x0][0x154] ;  /* 0x0000550000047ab9 */ /* 0x000fe20000000800 */
[----:B------:R-:W-:Y:S01]  /*0400*/  NOP ;  /* 0x0000000000007918 */ /* 0x000fe20000000000 */
[----:B------:R-:W-:Y:S01]  /*0410*/  LOP3.LUT R7, R7, 0xffffff80, RZ, 0xc0, !PT ;  /* 0xffffff8007077812 */ /* 0x000fe200078ec0ff */
[----:B------:R-:W-:Y:S01]  /*0420*/  NOP ;  /* 0x0000000000007918 */ /* 0x000fe20000000000 */
[----:B------:R-:W2:Y:S03]  /*0430*/  LDC R13, c[0x0][0x140] ;  /* 0x00005000ff0d7b82 */ /* 0x000ea60000000800 */
[----:B------:R-:W-:-:S05]  /*0440*/  IMAD.IADD R7, R18, 0x1, -R7 ;  /* 0x0000000112077824 */ /* 0x000fca00078e0a07 */
[----:B------:R-:W-:Y:S01]  /*0450*/  SHF.R.S32.HI R6, RZ, 0x1f, R7 ;  /* 0x0000001fff067819 */ /* 0x000fe20000011407 */
[----:B------:R-:W3:Y:S01]  /*0460*/  LDC R10, c[0x0][0x144] ;  /* 0x00005100ff0a7b82 */ /* 0x000ee20000000800 */
[----:B------:R-:W-:Y:S02]  /*0470*/  LOP3.LUT P2, RZ, R7, 0x7, RZ, 0xc0, !PT ;  /* 0x0000000707ff7812 */ /* 0x000fe4000784c0ff */
[----:B------:R-:W-:Y:S02]  /*0480*/  LEA.HI R6, R6, R7, RZ, 0x3 ;  /* 0x0000000706067211 */ /* 0x000fe400078f18ff */
[----:B0-----:R-:W-:Y:S02]  /*0490*/  ISETP.NE.OR P0, PT, R0, RZ, !P0 ;  /* 0x000000ff0000720c */ /* 0x001fe40004705670 */
[--C-:B------:R-:W-:Y:S02]  /*04a0*/  SHF.R.S32.HI R0, RZ, 0x3, R6.reuse ;  /* 0x00000003ff007819 */ /* 0x100fe40000011406 */
[----:B------:R-:W-:-:S02]  /*04b0*/  SHF.R.S32.HI R9, RZ, 0x1f, R6 ;  /* 0x0000001fff097819 */ /* 0x000fc40000011406 */
[----:B------:R-:W-:Y:S02]  /*04c0*/  SHF.R.S32.HI R6, RZ, 0x1f, R3 ;  /* 0x0000001fff067819 */ /* 0x000fe40000011403 */
[----:B------:R-:W-:Y:S02]  /*04d0*/  LEA.HI R9, R9, R0, RZ, 0x2 ;  /* 0x0000000009097211 */ /* 0x000fe400078f10ff */
[----:B------:R-:W-:Y:S02]  /*04e0*/  LEA.HI R6, R6, R3, RZ, 0x2 ;  /* 0x0000000306067211 */ /* 0x000fe400078f10ff */
[----:B-1----:R-:W-:Y:S01]  /*04f0*/  I2FP.F32.U32 R8, R4 ;  /* 0x0000000400087245 */ /* 0x002fe20000201000 */
[----:B------:R-:W-:Y:S01]  /*0500*/  VOTEU.ALL UP0, P0 ;  /* 0x00000000003f7886 */ /* 0x000fe20000000000 */
[----:B------:R-:W-:Y:S01]  /*0510*/  LOP3.LUT R6, R6, 0x3ffffffc, RZ, 0xc0, !PT ;  /* 0x3ffffffc06067812 */ /* 0x000fe200078ec0ff */
[----:B------:R-:W-:Y:S01]  /*0520*/  VOTEU.ALL UP1, P0 ;  /* 0x00000000003f7886 */ /* 0x000fe20000020000 */
[----:B------:R-:W-:Y:S01]  /*0530*/  LOP3.LUT R9, R9, 0xfffffffc, RZ, 0xc0, !PT ;  /* 0xfffffffc09097812 */ /* 0x000fe200078ec0ff */
[----:B------:R-:W-:Y:S01]  /*0540*/  FMUL R12, R8, UR4 ;  /* 0x00000004080c7c20 */ /* 0x000fe20008400000 */
[----:B------:R-:W0:Y:S01]  /*0550*/  @!UP0 S2UR UR7, SR_CgaCtaId ;  /* 0x00000000000789c3 */ /* 0x000e220000008800 */
[----:B------:R-:W-:Y:S01]  /*0560*/  IMAD.IADD R11, R3, 0x1, -R6 ;  /* 0x00000001030b7824 */ /* 0x000fe200078e0a06 */
[----:B-----5:R-:W-:Y:S01]  /*0570*/  I2FP.F32.U32 R6, UR8 ;  /* 0x0000000800067c45 */ /* 0x020fe20008201000 */
[----:B------:R-:W-:Y:S01]  /*0580*/  IMAD.IADD R0, R0, 0x1, -R9 ;  /* 0x0000000100007824 */ /* 0x000fe200078e0a09 */
[----:B------:R-:W-:Y:S01]  /*0590*/  ULDC UR4, c[0x0][0x150] ;  /* 0x0000540000047ab9 */ /* 0x000fe20000000800 */
[----:B------:R-:W1:Y:S01]  /*05a0*/  F2I.U32.TRUNC.NTZ R12, R12 ;  /* 0x0000000c000c7305 */ /* 0x000e62000020f000 */
[----:B------:R-:W-:Y:S01]  /*05b0*/  SHF.R.S32.HI R3, RZ, 0x1f, R2 ;  /* 0x0000001fff037819 */ /* 0x000fe20000011402 */
[----:B------:R-:W-:Y:S01]  /*05c0*/  FMUL R8, R6, UR4 ;  /* 0x0000000406087c20 */ /* 0x000fe20008400000 */
[----:B------:R-:W5:Y:S01]  /*05d0*/  LDC R9, c[0x0][0x148] ;  /* 0x00005200ff097b82 */ /* 0x000f620000000800 */
[----:B------:R-:W-:Y:S01]  /*05e0*/  IMAD R11, R11, 0x4, R0 ;  /* 0x000000040b0b7824 */ /* 0x000fe200078e0200 */
[----:B------:R-:W-:Y:S01]  /*05f0*/  LEA.HI R3, R3, R2, RZ, 0x2 ;  /* 0x0000000203037211 */ /* 0x000fe200078f10ff */
[----:B------:R-:W-:Y:S01]  /*0600*/  UMOV UR4, 0x20 ;  /* 0x0000002000047882 */ /* 0x000fe20000000000 */
[----:B------:R-:W-:Y:S01]  /*0610*/  @!UP0 UMOV UR6, 0x400 ;  /* 0x0000040000068882 */ /* 0x000fe20000000000 */
[----:B------:R-:W4:Y:S01]  /*0620*/  F2I.U32.TRUNC.NTZ R8, R8 ;  /* 0x0000000800087305 */ /* 0x000f22000020f000 */
[----:B------:R-:W-:Y:S01]  /*0630*/  LOP3.LUT R3, R3, 0xfffffffc, RZ, 0xc0, !PT ;  /* 0xfffffffc03037812 */ /* 0x000fe200078ec0ff */
[----:B------:R-:W-:Y:S01]  /*0640*/  IMAD.SHL.U32 R6, R11, 0x4, RZ ;  /* 0x000000040b067824 */ /* 0x000fe200078e00ff */
[----:B------:R-:W-:-:S04]  /*0650*/  @!UP0 UIADD3 UR4, -UR4, 0x100000, URZ ;  /* 0x0010000004048890 */ /* 0x000fc8000fffe13f */
[----:B------:R-:W-:Y:S02]  /*0660*/  @!UP0 USHF.L.U32 UR5, UR4, 0xb, URZ ;  /* 0x0000000b04058899 */ /* 0x000fe4000800063f */
[----:B------:R-:W-:Y:S01]  /*0670*/  @!UP0 USHF.L.U32 UR4, UR4, 0x1, URZ ;  /* 0x0000000104048899 */ /* 0x000fe2000800063f */
[----:B--2---:R-:W-:Y:S01]  /*0680*/  ISETP.EQ.U32.AND P3, PT, R13, 0x1, PT ;  /* 0x000000010d00780c */ /* 0x004fe20003f62070 */
[----:B------:R-:W-:Y:S01]  /*0690*/  IMAD.IADD R0, R2, 0x1, -R3 ;  /* 0x0000000102007824 */ /* 0x000fe200078e0a03 */
[----:B------:R-:W-:Y:S01]  /*06a0*/  LOP3.LUT R23, R11, 0xc, R6, 0x78, !PT ;  /* 0x0000000c0b177812 */ /* 0x000fe200078e7806 */
[----:B-1----:R-:W-:Y:S01]  /*06b0*/  IMAD.MOV R14, RZ, RZ, -R12 ;  /* 0x000000ffff0e7224 */ /* 0x002fe200078e0a0c */
[----:B0-----:R-:W-:Y:S02]  /*06c0*/  @!UP0 ULEA UR6, UR7, UR6, 0x18 ;  /* 0x0000000607068291 */ /* 0x001fe4000f8ec03f */
[C---:B------:R-:W-:Y:S01]  /*06d0*/  ISETP.NE.AND P1, PT, R0.reuse, 0x3, PT ;  /* 0x000000030000780c */ /* 0x040fe20003f25270 */
[----:B------:R-:W-:Y:S01]  /*06e0*/  VOTEU.ALL UP0, P0 ;  /* 0x00000000003f7886 */ /* 0x000fe20000000000 */
[----:B------:R-:W-:Y:S01]  /*06f0*/  ISETP.LT.U32.AND P0, PT, R23, 0x4, !P2 ;  /* 0x000000041700780c */ /* 0x000fe20005701070 */
[----:B----4-:R-:W-:Y:S01]  /*0700*/  IMAD.MOV R3, RZ, RZ, -R8 ;  /* 0x000000ffff037224 */ /* 0x010fe200078e0a08 */
[----:B------:R-:W-:Y:S01]  /*0710*/  ISETP.EQ.OR P1, PT, R0, RZ, !P1 ;  /* 0x000000ff0000720c */ /* 0x000fe20004f22670 */
[C---:B------:R-:W-:Y:S01]  /*0720*/  VIADD R8, R5.reuse, 0xffffffff ;  /* 0xffffffff05087836 */ /* 0x040fe20000000000 */
[----:B------:R-:W-:Y:S01]  /*0730*/  ISETP.NE.AND P2, PT, R5, RZ, PT ;  /* 0x000000ff0500720c */ /* 0x000fe20003f45270 */
[----:B-----5:R-:W-:Y:S01]  /*0740*/  IMAD R2, R9, R14, R4 ;  /* 0x0000000e09027224 */ /* 0x020fe200078e0204 */
[----:B------:R-:W-:Y:S01]  /*0750*/  ISETP.EQ.AND P1, PT, R5, RZ, P1 ;  /* 0x000000ff0500720c */ /* 0x000fe20000f22270 */
[----:B---3--:R-:W-:Y:S01]  /*0760*/  IMAD R3, R10, R3, UR8 ;  /* 0x000000080a037e24 */ /* 0x008fe2000f8e0203 */
[----:B------:R-:W-:Y:S01]  /*0770*/  ISETP.GE.U32.AND P5, PT, R8, 0x2, PT ;  /* 0x000000020800780c */ /* 0x000fe20003fa6070 */
[----:B------:R-:W0:Y:S02]  /*0780*/  FENCE.VIEW.ASYNC.S ;  /* 0x00000000000073c6 */ /* 0x000e240000000000 */
[----:B0-----:R0:W1:Y:S01]  /*0790*/  @!UP0 SYNCS.EXCH.64 URZ, [UR6+0xa0], UR4 ;  /* 0x0000a004063f85b2 */ /* 0x0010620008000100 */
[----:B------:R-:W-:-:S02]  /*07a0*/  ISETP.NE.AND P4, PT, R2, R23, PT ;  /* 0x000000170200720c */ /* 0x000fc40003f85270 */
[----:B------:R-:W-:Y:S02]  /*07b0*/  SEL R19, RZ, 0x1, !P1 ;  /* 0x00000001ff137807 */ /* 0x000fe40004800000 */
[----:B------:R-:W-:Y:S02]  /*07c0*/  ISETP.EQ.OR P4, PT, R3, RZ, !P4 ;  /* 0x000000ff0300720c */ /* 0x000fe40006782670 */
[----:B------:R-:W-:Y:S02]  /*07d0*/  SEL R19, R19, 0x2, P5 ;  /* 0x0000000213137807 */ /* 0x000fe40002800000 */
[----:B------:R-:W-:-:S04]  /*07e0*/  PLOP3.LUT P0, PT, P0, P4, PT, 0x80, 0x0 ;  /* 0x000000000000781c */ /* 0x000fc80000709070 */
[----:B------:R-:W-:Y:S01]  /*07f0*/  P2R R157, PR, RZ, 0x1 ;  /* 0x00000001ff9d7803 */ /* 0x000fe20000000000 */
[----:B------:R0:W2:Y:S01]  /*0800*/  @!UP1 SYNCS.EXCH.64 URZ, [UR6+0xa8], UR4 ;  /* 0x0000a804063f95b2 */ /* 0x0000a20008000100 */
[----:B------:R-:W-:Y:S01]  /*0810*/  NOP ;  /* 0x0000000000007918 */ /* 0x000fe20000000000 */
[----:B------:R-:W-:Y:S06]  /*0820*/  @!P3 BRA `(.L_x_4) ;  /* 0x000000000008b947 */ /* 0x000fec0003800000 */
[----:B-12---:R-:W-:Y:S01]  /*0830*/  UCGABAR_ARV ;  /* 0x00000000000079c7 */ /* 0x006fe20008000000 */
[----:B------:R-:W-:Y:S05]  /*0840*/  BRA `(.L_x_5) ;  /* 0x0000000000047947 */ /* 0x000fea0003800000 */
.L_x_4:
[----:B-12---:R-:W-:Y:S01]  /*0850*/  NOP ;  /* 0x0000000000007918 */ /* 0x006fe20000000000 */
.L_x_5:
[----:B------:R-:W1:Y:S01]  /*0860*/  LDC R2, c[0x0][0x65c] ;  /* 0x00019700ff027b82 */ /* 0x000e620000000800 */
[----:B------:R-:W-:Y:S02]  /*0870*/  IMAD.U32 R6, RZ, RZ, UR8 ;  /* 0x00000008ff067e24 */ /* 0x000fe4000f8e00ff */
[----:B------:R-:W-:Y:S01]  /*0880*/  IMAD.MOV.U32 R7, RZ, RZ, RZ ;  /* 0x000000ffff077224 */ /* 0x000fe200078e00ff */
[----:B-1----:R-:W-:-:S04]  /*0890*/  ISETP.NE.AND P1, PT, R2, 0x1, PT ;  /* 0x000000010200780c */ /* 0x002fc80003f25270 */
[----:B------:R-:W-:-:S09]  /*08a0*/  P2R R5, PR, RZ, 0x2 ;  /* 0x00000002ff057803 */ /* 0x000fd20000000000 */
[----:B------:R-:W1:Y:S01]  /*08b0*/  @P1 LDC R17, c[0x0][0x10] ;  /* 0x00000400ff111b82 */ /* 0x000e620000000800 */
[----:B------:R-:W-:Y:S02]  /*08c0*/  @P1 IMAD.MOV.U32 R5, RZ, RZ, RZ ;  /* 0x000000ffff051224 */ /* 0x000fe400078e00ff */
[----:B------:R-:W-:-:S05]  /*08d0*/  @P1 IMAD.MOV.U32 R13, RZ, RZ, RZ ;  /* 0x000000ffff0d1224 */ /* 0x000fca00078e00ff */
[----:B------:R-:W2:Y:S01]  /*08e0*/  @!P1 LDC R11, c[0x0][0xc] ;  /* 0x00000300ff0b9b82 */ /* 0x000ea20000000800 */
[----:B-1----:R-:W-:-:S04]  /*08f0*/  @P1 IMAD.WIDE.U32 R16, R17, UR8, R4 ;  /* 0x0000000811101c25 */ /* 0x002fc8000f8e0004 */
[----:B------:R-:W-:Y:S02]  /*0900*/  @P1 IMAD.IADD R17, R17, 0x1, R13 ;  /* 0x0000000111111824 */ /* 0x000fe400078e020d */
[----:B--2---:R-:W-:-:S04]  /*0910*/  @!P1 IMAD.WIDE.U32 R6, R4, R11, R6 ;  /* 0x0000000b04069225 */ /* 0x004fc800078e0006 */
[----:B------:R-:W-:Y:S02]  /*0920*/  @!P1 IMAD.MOV.U32 R16, RZ, RZ, R6 ;  /* 0x000000ffff109224 */ /* 0x000fe400078e0006 */
[----:B------:R-:W-:Y:S01]  /*0930*/  @!P1 IMAD.MOV.U32 R17, RZ, RZ, R7 ;  /* 0x000000ffff119224 */ /* 0x000fe200078e0007 */
[----:B------:R-:W-:Y:S06]  /*0940*/  @!P3 BRA `(.L_x_6) ;  /* 0x00000000000cb947 */ /* 0x000fec0003800000 */
[----:B------:R-:W-:Y:S01]  /*0950*/  UCGABAR_WAIT ;  /* 0x0000000000007dc7 */ /* 0x000fe20008000000 */
[----:B------:R-:W-:Y:S01]  /*0960*/  CCTL.IVALL ;  /* 0x00000000ff00798f */ /* 0x000fe20002000000 */
[----:B------:R-:W-:Y:S05]  /*0970*/  BRA `(.L_x_7) ;  /* 0x0000000000047947 */ /* 0x000fea0003800000 */
.L_x_6:
[----:B------:R-:W-:Y:S06]  /*0980*/  BAR.SYNC.DEFER_BLOCKING 0x0 ;  /* 0x0000000000007b1d */ /* 0x000fec0000010000 */
.L_x_7:
[----:B------:R-:W-:Y:S05]  /*0990*/  @!P2 BRA `(.L_x_8) ;  /* 0x0000007c00a0a947 */ /* 0x000fea0003800000 */
[----:B------:R-:W-:-:S13]  /*09a0*/  ISETP.GT.U32.AND P0, PT, R8, 0x1, PT ;  /* 0x000000010800780c */ /* 0x000fda0003f04070 */
[----:B0-----:R-:W-:Y:S05]  /*09b0*/  @P0 EXIT ;  /* 0x000000000000094d */ /* 0x001fea0003800000 */
[----:B------:R-:W-:Y:S01]  /*09c0*/  ULDC.64 UR4, c[0x0][0x650] ;  /* 0x0001940000047ab9 */ /* 0x000fe20000000a00 */
[----:B------:R-:W-:Y:S01]  /*09d0*/  PRMT R0, RZ, 0x7610, R0 ;  /* 0x00007610ff007816 */ /* 0x000fe20000000000 */
[----:B------:R-:W-:Y:S01]  /*09e0*/  IMAD.MOV.U32 R153, RZ, RZ, -0x1 ;  /* 0xffffffffff997424 */ /* 0x000fe200078e00ff */
[----:B------:R-:W-:Y:S01]  /*09f0*/  ISETP.GE.U32.AND P0, PT, R16, UR4, PT ;  /* 0x0000000410007c0c */ /* 0x000fe2000bf06070 */
[----:B------:R-:W-:Y:S02]  /*0a00*/  IMAD.MOV.U32 R152, RZ, RZ, -0x1 ;  /* 0xffffffffff987424 */ /* 0x000fe400078e00ff */
[----:B------:R-:W-:Y:S01]  /*0a10*/  IMAD.MOV.U32 R22, RZ, RZ, -0x1 ;  /* 0xffffffffff167424 */ /* 0x000fe200078e00ff */
[----:B------:R-:W-:-:S13]  /*0a20*/  ISETP.GE.U32.AND.EX P0, PT, R17, UR5, PT, P0 ;  /* 0x0000000511007c0c */ /* 0x000fda000bf06100 */
[----:B------:R-:W-:Y:S05]  /*0a30*/  @P0 BRA `(.L_x_9) ;  /* 0x00000004002c0947 */ /* 0x000fea0003800000 */
[----:B------:R-:W0:Y:S01]  /*0a40*/  LDC.64 R20, c[0x0][0x628] ;  /* 0x00018a00ff147b82 */ /* 0x000e220000000a00 */
[----:B------:R-:W-:Y:S02]  /*0a50*/  IMAD.MOV.U32 R6, RZ, RZ, R16 ;  /* 0x000000ffff067224 */ /* 0x000fe400078e0010 */
[----:B------:R-:W-:-:S05]  /*0a60*/  IMAD.MOV.U32 R7, RZ, RZ, R17 ;  /* 0x000000ffff077224 */ /* 0x000fca00078e0011 */
[----:B------:R-:W1:Y:S08]  /*0a70*/  LDC R0, c[0x0][0x630] ;  /* 0x00018c00ff007b82 */ /* 0x000e700000000800 */
[----:B------:R-:W2:Y:S01]  /*0a80*/  LDC.64 R24, c[0x0][0x620] ;  /* 0x00018800ff187b82 */ /* 0x000ea20000000a00 */
[----:B0-----:R-:W-:-:S04]  /*0a90*/  ISETP.NE.U32.AND P0, PT, R20, RZ, PT ;  /* 0x000000ff1400720c */ /* 0x001fc80003f05070 */
[----:B------:R-:W-:-:S13]  /*0aa0*/  ISETP.NE.AND.EX P0, PT, R21, RZ, PT, P0 ;  /* 0x000000ff1500720c */ /* 0x000fda0003f05300 */
[----:B-12---:R-:W-:Y:S05]  /*0ab0*/  @!P0 BRA `(.L_x_10) ;  /* 0x0000000000288947 */ /* 0x006fea0003800000 */
[----:B------:R-:W0:Y:S02]  /*0ac0*/  LDC R13, c[0x0][0x634] ;  /* 0x00018d00ff0d7b82 */ /* 0x000e240000000800 */
[----:B0-----:R-:W-:-:S05]  /*0ad0*/  IADD3 R13, P0, R16, R13, RZ ;  /* 0x0000000d100d7210 */ /* 0x001fca0007f1e0ff */
[----:B------:R-:W-:-:S04]  /*0ae0*/  IMAD.X R15, RZ, RZ, R17, P0 ;  /* 0x000000ffff0f7224 */ /* 0x000fc800000e0611 */
[----:B------:R-:W-:-:S04]  /*0af0*/  IMAD.WIDE.U32 R6, R15, R20, RZ ;  /* 0x000000140f067225 */ /* 0x000fc800078e00ff */
[----:B------:R-:W-:-:S04]  /*0b00*/  IMAD.WIDE.U32 R10, P0, R13, R21, R6 ;  /* 0x000000150d0a7225 */ /* 0x000fc80007800006 */
[----:B------:R-:W-:-:S04]  /*0b10*/  IMAD.WIDE.U32 R6, R13, R20, RZ ;  /* 0x000000140d067225 */ /* 0x000fc800078e00ff */
[----:B------:R-:W-:Y:S01]  /*0b20*/  IMAD.X R13, RZ, RZ, RZ, P0 ;  /* 0x000000ffff0d7224 */ /* 0x000fe200000e06ff */
[----:B------:R-:W-:Y:S01]  /*0b30*/  IADD3 RZ, P0, R7, R10, RZ ;  /* 0x0000000a07ff7210 */ /* 0x000fe20007f1e0ff */
[----:B------:R-:W-:-:S04]  /*0b40*/  IMAD.MOV.U32 R12, RZ, RZ, R11 ;  /* 0x000000ffff0c7224 */ /* 0x000fc800078e000b */
[----:B------:R-:W-:-:S08]  /*0b50*/  IMAD.WIDE.U32.X R6, R15, R21, R12, P0 ;  /* 0x000000150f067225 */ /* 0x000fd000000e040c */
.L_x_10:
[----:B------:R-:W0:Y:S01]  /*0b60*/  LDC.64 R20, c[0x0][0x640] ;  /* 0x00019000ff147b82 */ /* 0x000e220000000a00 */
[--C-:B------:R-:W-:Y:S01]  /*0b70*/  SHF.R.U64 R27, R6, R0, R7.reuse ;  /* 0x00000000061b7219 */ /* 0x100fe20000001207 */
[----:B------:R-:W-:Y:S01]  /*0b80*/  IMAD R28, R9, R14, R4 ;  /* 0x0000000e091c7224 */ /* 0x000fe200078e0204 */
[----:B------:R-:W-:Y:S02]  /*0b90*/  SHF.R.U32.HI R0, RZ, R0, R7 ;  /* 0x00000000ff007219 */ /* 0x000fe40000011607 */
[----:B------:R-:W-:-:S03]  /*0ba0*/  IADD3 R5, P0, RZ, -R27, RZ ;  /* 0x8000001bff057210 */ /* 0x000fc60007f1e0ff */
[----:B------:R-:W1:Y:S02]  /*0bb0*/  LDC R8, c[0x0][0x618] ;  /* 0x00018600ff087b82 */ /* 0x000e640000000800 */
[----:B------:R-:W-:-:S04]  /*0bc0*/  IMAD.X R7, RZ, RZ, ~R0, P0 ;  /* 0x000000ffff077224 */ /* 0x000fc800000e0e00 */
[-C--:B------:R-:W-:Y:S02]  /*0bd0*/  IMAD R0, R7, R24.reuse, RZ ;  /* 0x0000001807007224 */ /* 0x080fe400078e02ff */
[----:B------:R-:W2:Y:S01]  /*0be0*/  LDC R11, c[0x0][0x608] ;  /* 0x00018200ff0b7b82 */ /* 0x000ea20000000800 */
[----:B------:R-:W-:-:S04]  /*0bf0*/  IMAD.WIDE.U32 R6, R5, R24, R16 ;  /* 0x0000001805067225 */ /* 0x000fc800078e0010 */
[----:B------:R-:W-:Y:S02]  /*0c00*/  IMAD R5, R5, R25, R0 ;  /* 0x0000001905057224 */ /* 0x000fe400078e0200 */
[----:B------:R-:W-:Y:S01]  /*0c10*/  IMAD.MOV.U32 R25, RZ, RZ, 0x1 ;  /* 0x00000001ff197424 */ /* 0x000fe200078e00ff */
[----:B------:R-:W3:Y:S01]  /*0c20*/  LDC R12, c[0x0][0x658] ;  /* 0x00019600ff0c7b82 */ /* 0x000ee20000000800 */
[----:B0-----:R-:W-:Y:S01]  /*0c30*/  ISETP.NE.U32.AND P0, PT, R20, RZ, PT ;  /* 0x000000ff1400720c */ /* 0x001fe20003f05070 */
[----:B------:R-:W-:Y:S02]  /*0c40*/  IMAD.IADD R5, R7, 0x1, R5 ;  /* 0x0000000107057824 */ /* 0x000fe400078e0205 */
[----:B------:R-:W-:Y:S01]  /*0c50*/  IMAD.MOV.U32 R7, RZ, RZ, -0x1 ;  /* 0xffffffffff077424 */ /* 0x000fe200078e00ff */
[----:B------:R-:W-:-:S03]  /*0c60*/  ISETP.NE.AND.EX P0, PT, R21, RZ, PT, P0 ;  /* 0x000000ff1500720c */ /* 0x000fc60003f05300 */
[----:B------:R-:W0:Y:S01]  /*0c70*/  LDC R15, c[0x0][0x600] ;  /* 0x00018000ff0f7b82 */ /* 0x000e220000000800 */
[-CC-:B-1----:R-:W-:Y:S02]  /*0c80*/  SHF.R.U64 R13, R6, R8.reuse, R5.reuse ;  /* 0x00000008060d7219 */ /* 0x182fe40000001205 */
[----:B------:R-:W-:-:S05]  /*0c90*/  SHF.R.U32.HI R0, RZ, R8, R5 ;  /* 0x00000008ff007219 */ /* 0x000fca0000011605 */
[----:B------:R-:W1:Y:S01]  /*0ca0*/  LDC R22, c[0x0][0x648] ;  /* 0x00019200ff167b82 */ /* 0x000e620000000800 */
[-CC-:B--2---:R-:W-:Y:S02]  /*0cb0*/  SHF.R.U64 R29, R13, R11.reuse, R0.reuse ;  /* 0x0000000b0d1d7219 */ /* 0x184fe40000001200 */
[----:B------:R-:W-:-:S05]  /*0cc0*/  SHF.R.U32.HI R5, RZ, R11, R0 ;  /* 0x0000000bff057219 */ /* 0x000fca0000011600 */
[----:B------:R-:W2:Y:S01]  /*0cd0*/  LDC R24, c[0x0][0x638] ;  /* 0x00018e00ff187b82 */ /* 0x000ea20000000800 */
[-CC-:B---3--:R-:W-:Y:S02]  /*0ce0*/  SHF.R.U64 R14, R29, R12.reuse, R5.reuse ;  /* 0x0000000c1d0e7219 */ /* 0x188fe40000001205 */
[-C--:B------:R-:W-:Y:S02]  /*0cf0*/  SHF.L.U32 R0, R7, R12.reuse, RZ ;  /* 0x0000000c07007219 */ /* 0x080fe400000006ff */
[----:B------:R-:W-:Y:S01]  /*0d00*/  SHF.R.U32.HI R5, RZ, R12, R5 ;  /* 0x0000000cff057219 */ /* 0x000fe20000011605 */
[----:B------:R-:W-:Y:S01]  /*0d10*/  IMAD.MOV.U32 R4, RZ, RZ, R14 ;  /* 0x000000ffff047224 */ /* 0x000fe200078e000e */
[----:B------:R-:W-:Y:S01]  /*0d20*/  LOP3.LUT R10, RZ, R0, RZ, 0x33, !PT ;  /* 0x00000000ff0a7212 */ /* 0x000fe200078e33ff */
[----:B------:R-:W3:Y:S01]  /*0d30*/  LDC R26, c[0x0][0x610] ;  /* 0x00018400ff1a7b82 */ /* 0x000ee20000000800 */
[----:B------:R-:W-:Y:S05]  /*0d40*/  @!P0 BRA `(.L_x_11) ;  /* 0x0000000000288947 */ /* 0x000fea0003800000 */
[----:B------:R-:W4:Y:S02]  /*0d50*/  LDC R9, c[0x0][0x64c] ;  /* 0x00019300ff097b82 */ /* 0x000f240000000800 */
[----:B----4-:R-:W-:-:S05]  /*0d60*/  IADD3 R9, P0, R14, R9, RZ ;  /* 0x000000090e097210 */ /* 0x010fca0007f1e0ff */
        /* <DEDUP_REMOVED lines=8> */
.L_x_11:
[----:B-1----:R-:W-:Y:S01]  /*0df0*/  SHF.R.U64 R4, R4, R22, R5 ;  /* 0x0000001604047219 */ /* 0x002fe20000001205 */
[----:B0-----:R-:W-:Y:S01]  /*0e00*/  VIADD R6, R15, 0xffffffff ;  /* 0xffffffff0f067836 */ /* 0x001fe20000000000 */
[----:B------:R-:W-:Y:S01]  /*0e10*/  SHF.L.U32 R0, R25, R12, RZ ;  /* 0x0000000c19007219 */ /* 0x000fe200000006ff */
[----:B------:R-:W-:Y:S01]  /*0e20*/  IMAD.MOV.U32 R22, RZ, RZ, R27 ;  /* 0x000000ffff167224 */ /* 0x000fe200078e001b */
[----:B------:R-:W-:Y:S01]  /*0e30*/  LOP3.LUT R5, R29, R10, RZ, 0xc0, !PT ;  /* 0x0000000a1d057212 */ /* 0x000fe200078ec0ff */
[----:B------:R-:W-:Y:S01]  /*0e40*/  IMAD.MOV R7, RZ, RZ, -R4 ;  /* 0x000000ffff077224 */ /* 0x000fe200078e0a04 */
[----:B------:R-:W-:Y:S02]  /*0e50*/  SEL R3, R3, R28, !P1 ;  /* 0x0000001c03037207 */ /* 0x000fe40004800000 */
[----:B------:R-:W-:Y:S01]  /*0e60*/  LOP3.LUT R6, R13, R6, RZ, 0xc0, !PT ;  /* 0x000000060d067212 */ /* 0x000fe200078ec0ff */
[----:B------:R-:W-:Y:S02]  /*0e70*/  IMAD R4, R0, R4, R5 ;  /* 0x0000000400047224 */ /* 0x000fe400078e0205 */
[----:B--2---:R-:W-:-:S02]  /*0e80*/  IMAD R0, R7, R24, R14 ;  /* 0x0000001807007224 */ /* 0x004fc400078e020e */
[----:B---3--:R-:W-:Y:S02]  /*0e90*/  IMAD R3, R4, R26, R3 ;  /* 0x0000001a04037224 */ /* 0x008fe400078e0203 */
[----:B------:R-:W-:Y:S02]  /*0ea0*/  IMAD.MOV.U32 R5, RZ, RZ, 0x1 ;  /* 0x00000001ff057424 */ /* 0x000fe400078e00ff */
[----:B------:R-:W-:-:S03]  /*0eb0*/  IMAD R4, R0, R15, R6 ;  /* 0x0000000f00047224 */ /* 0x000fc600078e0206 */
[----:B------:R-:W-:Y:S02]  /*0ec0*/  PRMT R0, R5, 0x7610, R0 ;  /* 0x0000761005007816 */ /* 0x000fe40000000000 */
[----:B------:R-:W-:Y:S02]  /*0ed0*/  SEL R152, R4, R3, !P1 ;  /* 0x0000000304987207 */ /* 0x000fe40004800000 */
[----:B------:R-:W-:-:S07]  /*0ee0*/  SEL R153, R3, R4, !P1 ;  /* 0x0000000403997207 */ /* 0x000fce0004800000 */
.L_x_9:
[----:B------:R-:W-:-:S08]  /*0ef0*/  NOP ;  /* 0x0000000000007918 */ /* 0x000fd00000000000 */
[----:B------:R-:W0:Y:S02]  /*0f00*/  USETMAXREG.TRY_ALLOC.CTAPOOL UP0, 0xe8 ;  /* 0x000000e8000079c8 */ /* 0x000e240008000600 */
[----:B0-----:R-:W-:-:S13]  /*0f10*/  PLOP3.LUT P0, PT, PT, PT, UP0, 0x80, 0x0 ;  /* 0x000000000000781c */ /* 0x001fda0003f0f008 */
[----:B------:R-:W-:Y:S05]  /*0f20*/  @!P0 BRA `(.L_x_9) ;  /* 0xfffffffc00f08947 */ /* 0x000fea000383ffff */
[----:B------:R-:W-:Y:S01]  /*0f30*/  ULDC.64 UR4, c[0x0][0x598] ;  /* 0x0001660000047ab9 */ /* 0x000fe20000000a00 */
[----:B------:R-:W-:Y:S01]  /*0f40*/  ULDC.64 UR36, c[0x0][0x208] ;  /* 0x0000820000247ab9 */ /* 0x000fe20000000a00 */
[----:B------:R-:W-:-:S04]  /*0f50*/  ISETP.NE.U32.AND P0, PT, RZ, UR4, PT ;  /* 0x00000004ff007c0c */ /* 0x000fc8000bf05070 */
[----:B------:R-:W-:-:S13]  /*0f60*/  ISETP.NE.AND.EX P0, PT, RZ, UR5, PT, P0 ;  /* 0x00000005ff007c0c */ /* 0x000fda000bf05300 */
[----:B------:R-:W-:Y:S05]  /*0f70*/  @!P0 BRA `(.L_x_12) ;  /* 0x00000000001c8947 */ /* 0x000fea0003800000 */
[----:B------:R-:W0:Y:S02]  /*0f80*/  LDC.64 R4, c[0x0][0x598] ;  /* 0x00016600ff047b82 */ /* 0x000e240000000a00 */
[----:B0-----:R-:W2:Y:S02]  /*0f90*/  LDG.E.64 R4, desc[UR36][R4.64] ;  /* 0x0000002404047981 */ /* 0x001ea4000c1e1b00 */
[----:B--2---:R-:W-:-:S04]  /*0fa0*/  ISETP.NE.U32.AND P0, PT, R4, RZ, PT ;  /* 0x000000ff0400720c */ /* 0x004fc80003f05070 */
[----:B------:R-:W-:-:S13]  /*0fb0*/  ISETP.NE.AND.EX P0, PT, R5, RZ, PT, P0 ;  /* 0x000000ff0500720c */ /* 0x000fda0003f05300 */
[----:B------:R-:W-:Y:S05]  /*0fc0*/  @!P0 BRA `(.L_x_12) ;  /* 0x0000000000088947 */ /* 0x000fea0003800000 */
[----:B------:R0:W5:Y:S01]  /*0fd0*/  LD.E R154, desc[UR36][R4.64] ;  /* 0x00000024049a7980 */ /* 0x000162000c101900 */
[----:B------:R-:W-:Y:S05]  /*0fe0*/  BRA `(.L_x_13) ;  /* 0x0000000000247947 */ /* 0x000fea0003800000 */
.L_x_12:
[----:B------:R-:W-:Y:S02]  /*0ff0*/  ULDC.64 UR4, c[0x0][0x588] ;  /* 0x0001620000047ab9 */ /* 0x000fe40000000a00 */
[----:B------:R-:W-:-:S04]  /*1000*/  ISETP.NE.U32.AND P0, PT, RZ, UR4, PT ;  /* 0x00000004ff007c0c */ /* 0x000fc8000bf05070 */
[----:B------:R-:W-:-:S13]  /*1010*/  ISETP.NE.AND.EX P0, PT, RZ, UR5, PT, P0 ;  /* 0x00000005ff007c0c */ /* 0x000fda000bf05300 */
[----:B------:R-:W-:Y:S05]  /*1020*/  @!P0 BRA `(.L_x_14) ;  /* 0x00000000000c8947 */ /* 0x000fea0003800000 */
[----:B------:R-:W0:Y:S02]  /*1030*/  LDC.64 R154, c[0x0][0x588] ;  /* 0x00016200ff9a7b82 */ /* 0x000e240000000a00 */
[----:B0-----:R1:W5:Y:S01]  /*1040*/  LDG.E R154, desc[UR36][R154.64] ;  /* 0x000000249a9a7981 */ /* 0x001362000c1e1900 */
[----:B------:R-:W-:Y:S05]  /*1050*/  BRA `(.L_x_13) ;  /* 0x0000000000087947 */ /* 0x000fea0003800000 */
.L_x_14:
[----:B------:R-:W-:Y:S02]  /*1060*/  ULDC UR4, c[0x0][0x580] ;  /* 0x0001600000047ab9 */ /* 0x000fe40000000800 */
[----:B------:R-:W-:-:S07]  /*1070*/  IMAD.U32 R154, RZ, RZ, UR4 ;  /* 0x00000004ff9a7e24 */ /* 0x000fce000f8e00ff */
.L_x_13:
[----:B------:R-:W-:Y:S02]  /*1080*/  ULDC.64 UR4, c[0x0][0x5a0] ;  /* 0x0001680000047ab9 */ /* 0x000fe40000000a00 */
[----:B------:R-:W-:-:S04]  /*1090*/  ISETP.NE.U32.AND P0, PT, RZ, UR4, PT ;  /* 0x00000004ff007c0c */ /* 0x000fc8000bf05070 */
[----:B------:R-:W-:-:S13]  /*10a0*/  ISETP.NE.AND.EX P0, PT, RZ, UR5, PT, P0 ;  /* 0x00000005ff007c0c */ /* 0x000fda000bf05300 */
[----:B------:R-:W-:Y:S05]  /*10b0*/  @!P0 BRA `(.L_x_15) ;  /* 0x00000000001c8947 */ /* 0x000fea0003800000 */
[----:B0-----:R-:W0:Y:S02]  /*10c0*/  LDC.64 R4, c[0x0][0x5a0] ;  /* 0x00016800ff047b82 */ /* 0x001e240000000a00 */
[----:B0-----:R-:W2:Y:S02]  /*10d0*/  LDG.E.64 R4, desc[UR36][R4.64] ;  /* 0x0000002404047981 */ /* 0x001ea4000c1e1b00 */
[----:B--2---:R-:W-:-:S04]  /*10e0*/  ISETP.NE.U32.AND P0, PT, R4, RZ, PT ;  /* 0x000000ff0400720c */ /* 0x004fc80003f05070 */
[----:B------:R-:W-:-:S13]  /*10f0*/  ISETP.NE.AND.EX P0, PT, R5, RZ, PT, P0 ;  /* 0x000000ff0500720c */ /* 0x000fda0003f05300 */
[----:B------:R-:W-:Y:S05]  /*1100*/  @!P0 BRA `(.L_x_15) ;  /* 0x0000000000088947 */ /* 0x000fea0003800000 */
[----:B-1----:R0:W5:Y:S01]  /*1110*/  LD.E R155, desc[UR36][R4.64] ;  /* 0x00000024049b7980 */ /* 0x002162000c101900 */
[----:B------:R-:W-:Y:S05]  /*1120*/  BRA `(.L_x_16) ;  /* 0x0000000000247947 */ /* 0x000fea0003800000 */
.L_x_15:
[----:B------:R-:W-:Y:S02]  /*1130*/  ULDC.64 UR4, c[0x0][0x590] ;  /* 0x0001640000047ab9 */ /* 0x000fe40000000a00 */
[----:B------:R-:W-:-:S04]  /*1140*/  ISETP.NE.U32.AND P0, PT, RZ, UR4, PT ;  /* 0x00000004ff007c0c */ /* 0x000fc8000bf05070 */
[----:B------:R-:W-:-:S13]  /*1150*/  ISETP.NE.AND.EX P0, PT, RZ, UR5, PT, P0 ;  /* 0x00000005ff007c0c */ /* 0x000fda000bf05300 */
[----:B------:R-:W-:Y:S05]  /*1160*/  @!P0 BRA `(.L_x_17) ;  /* 0x00000000000c8947 */ /* 0x000fea0003800000 */
[----:B0-----:R-:W1:Y:S02]  /*1170*/  LDC.64 R4, c[0x0][0x590] ;  /* 0x00016400ff047b82 */ /* 0x001e640000000a00 */
[----:B-1----:R1:W5:Y:S01]  /*1180*/  LDG.E R155, desc[UR36][R4.64] ;  /* 0x00000024049b7981 */ /* 0x002362000c1e1900 */
[----:B------:R-:W-:Y:S05]  /*1190*/  BRA `(.L_x_16) ;  /* 0x0000000000087947 */ /* 0x000fea0003800000 */
.L_x_17:
[----:B------:R-:W-:Y:S02]  /*11a0*/  ULDC UR4, c[0x0][0x584] ;  /* 0x0001610000047ab9 */ /* 0x000fe40000000800 */
[----:B-1----:R-:W-:-:S07]  /*11b0*/  IMAD.U32 R155, RZ, RZ, UR4 ;  /* 0x00000004ff9b7e24 */ /* 0x002fce000f8e00ff */
.L_x_16:
[----:B------:R-:W-:-:S13]  /*11c0*/  LOP3.LUT P0, RZ, R0, 0xff, RZ, 0xc0, !PT ;  /* 0x000000ff00ff7812 */ /* 0x000fda000780c0ff */
[----:B------:R-:W-:Y:S05]  /*11d0*/  @!P0 EXIT ;  /* 0x000000000000894d */ /* 0x000fea0003800000 */
[----:B------:R-:W-:Y:S01]  /*11e0*/  ULDC UR4, c[0x0][0x28c] ;  /* 0x0000a30000047ab9 */ /* 0x000fe20000000800 */
[----:B------:R-:W-:Y:S01]  /*11f0*/  UMOV UR38, URZ ;  /* 0x0000003f00267c82 */ /* 0x000fe20008000000 */
[----:B------:R-:W-:Y:S01]  /*1200*/  UIADD3 UR4, UR4, 0x3f, URZ ;  /* 0x0000003f04047890 */ /* 0x000fe2000fffe03f */
[----:B------:R-:W-:-:S03]  /*1210*/  UMOV UR39, URZ ;  /* 0x0000003f00277c82 */ /* 0x000fc60008000000 */
[----:B------:R-:W-:-:S04]  /*1220*/  USHF.R.S32.HI UR5, URZ, 0x1f, UR4 ;  /* 0x0000001f3f057899 */ /* 0x000fc80008011404 */
[----:B------:R-:W-:-:S04]  /*1230*/  ULEA.HI UR5, UR5, UR4, URZ, 0x6 ;  /* 0x0000000405057291 */ /* 0x000fc8000f8f303f */
[----:B------:R-:W-:-:S12]  /*1240*/  USHF.R.S32.HI UR40, URZ, 0x6, UR5 ;  /* 0x000000063f287899 */ /* 0x000fd80008011405 */
.L_x_297:
[----:B------:R-:W-:Y:S01]  /*1250*/  LOP3.LUT R0, R18, 0x80, RZ, 0xc0, !PT ;  /* 0x0000008012007812 */ /* 0x000fe200078ec0ff */
[----:B------:R-:W2:Y:S01]  /*1260*/  S2UR UR7, SR_CgaCtaId ;  /* 0x00000000000779c3 */ /* 0x000ea20000008800 */
[----:B------:R-:W-:Y:S02]  /*1270*/  UMOV UR6, 0x400 ;  /* 0x0000040000067882 */ /* 0x000fe40000000000 */
[----:B------:R-:W-:-:S06]  /*1280*/  SHF.R.U32.HI R0, RZ, 0x7, R0 ;  /* 0x00000007ff007819 */ /* 0x000fcc0000011600 */
[----:B---3--:R-:W3:Y:S01]  /*1290*/  SHFL.IDX PT, R0, R0, RZ, 0x1f ;  /* 0x00001fff00007589 */ /* 0x008ee200000e0000 */
[----:B--2---:R-:W-:Y:S01]  /*12a0*/  ULEA UR6, UR7, UR6, 0x18 ;  /* 0x0000000607067291 */ /* 0x004fe2000f8ec03f */
[----:B---3--:R-:W-:-:S13]  /*12b0*/  R2UR UR4, R0 ;  /* 0x00000000000472ca */ /* 0x008fda00000e0000 */
[----:B------:R-:W-:-:S04]  /*12c0*/  ULEA.HI UR5, UR4, UR4, URZ, 0x1 ;  /* 0x0000000404057291 */ /* 0x000fc8000f8f083f */
[----:B------:R-:W-:-:S04]  /*12d0*/  ULOP3.LUT UR5, UR5, 0xffffe, URZ, 0xc0, !UPT ;  /* 0x000ffffe05057892 */ /* 0x000fc8000f8ec03f */
[----:B------:R-:W-:-:S03]  /*12e0*/  UIADD3 UR5, UR4, -UR5, URZ ;  /* 0x8000000504057290 */ /* 0x000fc6000fffe03f */
[----:B------:R-:W-:Y:S01]  /*12f0*/  ULDC UR4, c[0x0][0x28c] ;  /* 0x0000a30000047ab9 */ /* 0x000fe20000000800 */
[----:B------:R-:W-:Y:S01]  /*1300*/  ULEA UR5, UR5, UR6, 0xc ;  /* 0x0000000605057291 */ /* 0x000fe2000f8e603f */
[----:B------:R-:W-:-:S03]  /*1310*/  ISETP.LT.AND P0, PT, RZ, UR4, PT ;  /* 0x00000004ff007c0c */ /* 0x000fc6000bf01270 */
[----:B------:R-:W-:-:S04]  /*1320*/  UIADD3 UR5, UR5, 0x180, URZ ;  /* 0x0000018005057890 */ /* 0x000fc8000fffe03f */
[----:B------:R-:W-:-:S04]  /*1330*/  USHF.R.U32.HI UR5, URZ, 0x4, UR5 ;  /* 0x000000043f057899 */ /* 0x000fc80008011605 */
[----:B------:R-:W-:Y:S02]  /*1340*/  ULOP3.LUT UR41, UR5, 0x3fff, URZ, 0xc0, !UPT ;  /* 0x00003fff05297892 */ /* 0x000fe4000f8ec03f */
[----:B0-----:R-:W-:Y:S10]  /*1350*/  @P0 BRA `(.L_x_18) ;  /* 0x0000000000400947 */ /* 0x001ff40003800000 */
[----:B------:R-:W-:Y:S01]  /*1360*/  MOV R0, 0x0 ;  /* 0x0000000000007802 */ /* 0x000fe20000000f00 */
[----:B------:R-:W-:Y:S01]  /*1370*/  ULDC.64 UR4, c[0x4][0x68] ;  /* 0x01001a0000047ab9 */ /* 0x000fe20000000a00 */
[----:B------:R-:W-:Y:S01]  /*1380*/  ULDC.64 UR6, c[0x4][0x8] ;  /* 0x0100020000067ab9 */ /* 0x000fe20000000a00 */
[----:B01----:R-:W-:Y:S01]  /*1390*/  IMAD.U32 R4, RZ, RZ, UR4 ;  /* 0x00000004ff047e24 */ /* 0x003fe2000f8e00ff */
[----:B------:R0:W1:Y:S01]  /*13a0*/  LDC.64 R14, c[0x4][R0] ;  /* 0x01000000000e7b82 */ /* 0x0000620000000a00 */
[----:B------:R-:W-:Y:S01]  /*13b0*/  IMAD.U32 R5, RZ, RZ, UR5 ;  /* 0x00000005ff057e24 */ /* 0x000fe2000f8e00ff */
[----:B------:R-:W-:Y:S01]  /*13c0*/  ULDC.64 UR4, c[0x4][0x70] ;  /* 0x01001c0000047ab9 */ /* 0x000fe20000000a00 */
[----:B------:R-:W-:Y:S02]  /*13d0*/  IMAD.U32 R10, RZ, RZ, UR6 ;  /* 0x00000006ff0a7e24 */ /* 0x000fe4000f8e00ff */
[----:B------:R-:W-:Y:S02]  /*13e0*/  IMAD.U32 R6, RZ, RZ, UR4 ;  /* 0x00000004ff067e24 */ /* 0x000fe4000f8e00ff */
[----:B------:R-:W-:-:S02]  /*13f0*/  IMAD.U32 R7, RZ, RZ, UR5 ;  /* 0x00000005ff077e24 */ /* 0x000fc4000f8e00ff */
[----:B------:R-:W-:Y:S02]  /*1400*/  IMAD.U32 R11, RZ, RZ, UR7 ;  /* 0x00000007ff0b7e24 */ /* 0x000fe4000f8e00ff */
[----:B------:R-:W-:Y:S02]  /*1410*/  IMAD.MOV.U32 R8, RZ, RZ, 0x1e1 ;  /* 0x000001e1ff087424 */ /* 0x000fe400078e00ff */
[----:B------:R-:W-:Y:S02]  /*1420*/  IMAD.MOV.U32 R12, RZ, RZ, 0x1 ;  /* 0x00000001ff0c7424 */ /* 0x000fe400078e00ff */
[----:B0-----:R-:W-:-:S07]  /*1430*/  IMAD.MOV.U32 R13, RZ, RZ, RZ ;  /* 0x000000ffff0d7224 */ /* 0x001fce00078e00ff */
[----:B------:R-:W-:-:S07]  /*1440*/  LEPC R20, `(.L_x_18) ;  /* 0x000000001014794e */ /* 0x000fce0000000000 */
[----:B-1---5:R-:W-:Y:S05]  /*1450*/  CALL.ABS.NOINC R14 ;  /* 0x000000000e007343 */ /* 0x022fea0003c00000 */
.L_x_18:
[----:B------:R-:W-:-:S04]  /*1460*/  LOP3.LUT R0, R19, 0x1, RZ, 0xfc, !PT ;  /* 0x0000000113007812 */ /* 0x000fc800078efcff */
[----:B------:R-:W-:-:S13]  /*1470*/  ISETP.NE.AND P0, PT, R0, 0x3, PT ;  /* 0x000000030000780c */ /* 0x000fda0003f05270 */
[----:B------:R-:W-:Y:S05]  /*1480*/  @!P0 BRA `(.L_x_19) ;  /* 0x0000000000048947 */ /* 0x000fea0003800000 */
[----:B------:R-:W-:Y:S01]  /*1490*/  BPT.TRAP 0x1 ;  /* 0x000000040000795c */ /* 0x000fe20000300000 */
.L_x_19:
[----:B------:R-:W2:Y:S01]  /*14a0*/  S2UR UR5, SR_CgaCtaId ;  /* 0x00000000000579c3 */ /* 0x000ea20000008800 */
[----:B------:R-:W-:Y:S01]  /*14b0*/  UMOV UR4, 0x400 ;  /* 0x0000040000047882 */ /* 0x000fe20000000000 */
[----:B------:R-:W-:Y:S02]  /*14c0*/  IMAD.U32 R0, RZ, RZ, UR38 ;  /* 0x00000026ff007e24 */ /* 0x000fe4000f8e00ff */
[----:B------:R-:W-:-:S03]  /*14d0*/  IMAD.U32 R3, RZ, RZ, UR39 ;  /* 0x00000027ff037e24 */ /* 0x000fc6000f8e00ff */
[----:B------:R-:W-:Y:S01]  /*14e0*/  SHF.L.U32 R0, R0, 0x1f, RZ ;  /* 0x0000001f00007819 */ /* 0x000fe200000006ff */
[----:B--2---:R-:W-:-:S06]  /*14f0*/  ULEA UR4, UR5, UR4, 0x18 ;  /* 0x0000000405047291 */ /* 0x004fcc000f8ec03f */
[----:B------:R-:W-:-:S04]  /*1500*/  IMAD.U32 R6, RZ, RZ, UR4 ;  /* 0x00000004ff067e24 */ /* 0x000fc8000f8e00ff */
[----:B------:R-:W-:-:S04]  /*1510*/  IMAD R3, R3, 0x8, R6 ;  /* 0x0000000803037824 */ /* 0x000fc800078e0206 */
[----:B------:R2:W3:Y:S01]  /*1520*/  SYNCS.PHASECHK.TRANS64.TRYWAIT P1, [R3+URZ], R0 ;  /* 0x00000000030075a7 */ /* 0x0004e2000802017f */
[----:B------:R-:W-:Y:S05]  /*1530*/  @!P0 BRA `(.L_x_20) ;  /* 0x0000000000048947 */ /* 0x000fea0003800000 */
[----:B------:R-:W-:Y:S01]  /*1540*/  BPT.TRAP 0x1 ;  /* 0x000000040000795c */ /* 0x000fe20000300000 */
.L_x_20:
[----:B---3--:R-:W-:Y:S05]  /*1550*/  @P1 BRA `(.L_x_21) ;  /* 0x0000000000081947 */ /* 0x008fea0003800000 */
[----:B------:R-:W3:Y:S02]  /*1560*/  SYNCS.PHASECHK.TRANS64.TRYWAIT P1, [R3+URZ], R0 ;  /* 0x00000000030075a7 */ /* 0x000ee4000802017f */
[----:B---3--:R-:W-:Y:S05]  /*1570*/  @!P1 BRA `(.L_x_22) ;  /* 0x0000008800c89947 */ /* 0x008fea0003800000 */
.L_x_21:
[----:B------:R-:W-:-:S04]  /*1580*/  UISETP.LT.AND UP0, UPT, UR40, 0x1, UPT ;  /* 0x000000012800788c */ /* 0x000fc8000bf01270 */
[----:B------:R-:W-:-:S06]  /*1590*/  USEL UR4, UR40, 0x1, UP0 ;  /* 0x0000000128047887 */ /* 0x000fcc0008000000 */
[----:B--23--:R-:W-:Y:S01]  /*15a0*/  IMAD.U32 R0, RZ, RZ, UR4 ;  /* 0x00000004ff007e24 */ /* 0x00cfe2000f8e00ff */
[----:B------:R-:W-:Y:S05]  /*15b0*/  WARPSYNC.ALL ;  /* 0x0000000000007948 */ /* 0x000fea0003800000 */
[----:B------:R-:W-:-:S04]  /*15c0*/  IADD3 R0, -R0, UR40, RZ ;  /* 0x0000002800007c10 */ /* 0x000fc8000fffe1ff */
[----:B------:R-:W-:Y:S02]  /*15d0*/  ISETP.GE.AND P1, PT, R0, 0x1, PT ;  /* 0x000000010000780c */ /* 0x000fe40003f26270 */
[----:B------:R-:W-:Y:S01]  /*15e0*/  R2UR UR4, R6 ;  /* 0x00000000060472ca */ /* 0x000fe200000e0000 */
[----:B------:R-:W-:Y:S01]  /*15f0*/  ULOP3.LUT UR41, UR41, 0x10000, URZ, 0xfc, !UPT ;  /* 0x0001000029297892 */ /* 0x000fe2000f8efc3f */
[----:B------:R-:W-:Y:S01]  /*1600*/  WARPGROUP.ARRIVE ;  /* 0x00000000000079c5 */ /* 0x000fe20000000000 */
[----:B------:R-:W-:Y:S01]  /*1610*/  UMOV UR5, 0x80000020 ;  /* 0x8000002000057882 */ /* 0x000fe20000000000 */
[----:B------:R-:W-:-:S09]  /*1620*/  UMOV UR7, 0x80000020 ;  /* 0x8000002000077882 */ /* 0x000fd20000000000 */
[----:B------:R-:W-:-:S04]  /*1630*/  UIADD3 UR4, UR4, 0x12180, URZ ;  /* 0x0001218004047890 */ /* 0x000fc8000fffe03f */
[----:B------:R-:W-:-:S04]  /*1640*/  USHF.R.U32.HI UR4, URZ, 0x4, UR4 ;  /* 0x000000043f047899 */ /* 0x000fc80008011604 */
[----:B------:R-:W-:-:S04]  /*1650*/  ULOP3.LUT UR4, UR4, 0x3fff, URZ, 0xc0, !UPT ;  /* 0x00003fff04047892 */ /* 0x000fc8000f8ec03f */
[----:B------:R-:W-:Y:S02]  /*1660*/  ULOP3.LUT UR9, UR4, 0x10000, URZ, 0xfc, !UPT ;  /* 0x0001000004097892 */ /* 0x000fe4000f8efc3f */
[----:B------:R-:W-:Y:S02]  /*1670*/  ULEA UR4, UR39, UR41, 0x9 ;  /* 0x0000002927047291 */ /* 0x000fe4000f8e483f */
[----:B------:R-:W-:-:S09]  /*1680*/  ULEA UR6, UR39, UR9, 0xa ;  /* 0x0000000927067291 */ /* 0x000fd2000f8e503f */
[----:B------:R-:W-:Y:S01]  /*1690*/  IGMMA.64x256x32.S8.S8 R24, gdesc[UR4], RZ, !UPT, gsb0 ;  /* 0x06600000041879f1 */ /* 0x000fe2000c0410ff */
[----:B------:R-:W-:Y:S02]  /*16a0*/  UIADD3 UR4, UR4, 0x2, URZ ;  /* 0x0000000204047890 */ /* 0x000fe4000fffe03f */
[----:B------:R-:W-:Y:S01]  /*16b0*/  UIADD3 UR6, UR6, 0x2, URZ ;  /* 0x0000000206067890 */ /* 0x000fe2000fffe03f */
[----:B------:R-:W-:Y:S01]  /*16c0*/  UMOV UR5, 0x80000020 ;  /* 0x8000002000057882 */ /* 0x000fe20000000000 */
[----:B------:R-:W-:Y:S01]  /*16d0*/  UMOV UR7, 0x80000020 ;  /* 0x8000002000077882 */ /* 0x000fe20000000000 */
[----:B------:R-:W-:Y:S02]  /*16e0*/  WARPGROUP.DEPBAR.LE gsb0, 0x0 ;  /* 0x00008000000079c5 */ /* 0x000fe40000010000 */
[----:B------:R-:W-:-:S06]  /*16f0*/  WARPGROUP.ARRIVE ;  /* 0x00000000000079c5 */ /* 0x000fcc0000000000 */
[----:B------:R-:W-:Y:S03]  /*1700*/  IGMMA.64x256x32.S8.S8 R24, gdesc[UR4], R24, gsb0 ;  /* 0x06600000041879f1 */ /* 0x000fe60008041018 */
[----:B------:R-:W-:Y:S02]  /*1710*/  WARPGROUP.DEPBAR.LE gsb0, 0x0 ;  /* 0x00008000000079c5 */ /* 0x000fe40000010000 */
[----:B------:R-:W-:Y:S05]  /*1720*/  @!P1 BRA `(.L_x_23) ;  /* 0x0000000000e49947 */ /* 0x000fea0003800000 */
[----:B------:R-:W-:Y:S02]  /*1730*/  UIADD3 UR4, UR39, 0x1, URZ ;  /* 0x0000000127047890 */ /* 0x000fe4000fffe03f */
[----:B------:R-:W-:Y:S02]  /*1740*/  IMAD.U32 R3, RZ, RZ, UR39 ;  /* 0x00000027ff037e24 */ /* 0x000fe4000f8e00ff */
[----:B------:R-:W-:-:S04]  /*1750*/  UISETP.NE.AND UP0, UPT, UR4, 0x9, UPT ;  /* 0x000000090400788c */ /* 0x000fc8000bf05270 */
[----:B------:R-:W-:Y:S02]  /*1760*/  USEL UR5, URZ, 0x1, UP0 ;  /* 0x000000013f057887 */ /* 0x000fe40008000000 */
[----:B------:R-:W-:Y:S02]  /*1770*/  USEL UR8, UR4, URZ, UP0 ;  /* 0x0000003f04087287 */ /* 0x000fe40008000000 */
[----:B------:R-:W-:-:S06]  /*1780*/  ULOP3.LUT UR5, UR38, UR5, URZ, 0x3c, !UPT ;  /* 0x0000000526057292 */ /* 0x000fcc000f8e3c3f */
[----:B------:R-:W-:-:S07]  /*1790*/  IMAD.U32 R7, RZ, RZ, UR5 ;  /* 0x00000005ff077e24 */ /* 0x000fce000f8e00ff */
.L_x_30:
[----:B------:R-:W-:Y:S05]  /*17a0*/  @!P0 BRA `(.L_x_24) ;  /* 0x0000000000048947 */ /* 0x000fea0003800000 */
[----:B------:R-:W-:Y:S01]  /*17b0*/  BPT.TRAP 0x1 ;  /* 0x000000040000795c */ /* 0x000fe20000300000 */
.L_x_24:
[----:B------:R-:W2:Y:S01]  /*17c0*/  S2UR UR5, SR_CgaCtaId ;  /* 0x00000000000579c3 */ /* 0x000ea20000008800 */
[----:B------:R-:W-:Y:S01]  /*17d0*/  UMOV UR4, 0x400 ;  /* 0x0000040000047882 */ /* 0x000fe20000000000 */
[----:B01----:R-:W-:Y:S01]  /*17e0*/  IMAD.U32 R5, RZ, RZ, UR8 ;  /* 0x00000008ff057e24 */ /* 0x003fe2000f8e00ff */
[----:B------:R-:W-:Y:S01]  /*17f0*/  SHF.L.U32 R4, R7, 0x1f, RZ ;  /* 0x0000001f07047819 */ /* 0x000fe200000006ff */
[----:B--2---:R-:W-:-:S06]  /*1800*/  ULEA UR4, UR5, UR4, 0x18 ;  /* 0x0000000405047291 */ /* 0x004fcc000f8ec03f */
[----:B------:R-:W-:-:S04]  /*1810*/  IMAD.U32 R6, RZ, RZ, UR4 ;  /* 0x00000004ff067e24 */ /* 0x000fc8000f8e00ff */
[----:B------:R-:W-:-:S04]  /*1820*/  IMAD R5, R5, 0x8, R6 ;  /* 0x0000000805057824 */ /* 0x000fc800078e0206 */
[----:B------:R0:W1:Y:S01]  /*1830*/  SYNCS.PHASECHK.TRANS64.TRYWAIT P1, [R5+URZ], R4 ;  /* 0x00000004050075a7 */ /* 0x000062000802017f */
[----:B------:R-:W-:Y:S05]  /*1840*/  @!P0 BRA `(.L_x_25) ;  /* 0x0000000000048947 */ /* 0x000fea0003800000 */
[----:B------:R-:W-:Y:S01]  /*1850*/  BPT.TRAP 0x1 ;  /* 0x000000040000795c */ /* 0x000fe20000300000 */
.L_x_25:
[----:B-1----:R-:W-:Y:S05]  /*1860*/  @P1 BRA `(.L_x_26) ;  /* 0x0000000000081947 */ /* 0x002fea0003800000 */
[----:B------:R-:W1:Y:S02]  /*1870*/  SYNCS.PHASECHK.TRANS64.TRYWAIT P1, [R5+URZ], R4 ;  /* 0x00000004050075a7 */ /* 0x000e64000802017f */
[----:B-1----:R-:W-:Y:S05]  /*1880*/  @!P1 BRA `(.L_x_27) ;  /* 0x0000008800189947 */ /* 0x002fea0003800000 */
.L_x_26:
[----:B------:R-:W-:Y:S01]  /*1890*/  ULEA UR4, UR8, UR41, 0x9 ;  /* 0x0000002908047291 */ /* 0x000fe2000f8e483f */
[----:B------:R-:W-:Y:S01]  /*18a0*/  WARPGROUP.ARRIVE ;  /* 0x00000000000079c5 */ /* 0x000fe20000000000 */
[----:B------:R-:W-:Y:S01]  /*18b0*/  ULEA UR6, UR8, UR9, 0xa ;  /* 0x0000000908067291 */ /* 0x000fe2000f8e503f */
[----:B------:R-:W-:Y:S01]  /*18c0*/  UMOV UR5, 0x80000020 ;  /* 0x8000002000057882 */ /* 0x000fe20000000000 */
[----:B------:R-:W-:-:S07]  /*18d0*/  UMOV UR7, 0x80000020 ;  /* 0x8000002000077882 */ /* 0x000fce0000000000 */
[----:B------:R-:W-:Y:S01]  /*18e0*/  IGMMA.64x256x32.S8.S8 R24, gdesc[UR4], R24, gsb0 ;  /* 0x06600000041879f1 */ /* 0x000fe20008041018 */
        /* <DEDUP_REMOVED lines=9> */
[----:B------:R-:W-:Y:S01]  /*1980*/  BPT.TRAP 0x1 ;  /* 0x000000040000795c */ /* 0x000fe20000300000 */
.L_x_28:
[----:B------:R-:W-:-:S13]  /*1990*/  ISETP.NE.AND P1, PT, R157, RZ, PT ;  /* 0x000000ff9d00720c */ /* 0x000fda0003f25270 */
[----:B01----:R-:W-:-:S04]  /*19a0*/  @P1 IMAD R4, R3, 0x8, R6 ;  /* 0x0000000803041824 */ /* 0x003fc800078e0206 */
[----:B------:R-:W-:-:S05]  /*19b0*/  @P1 VIADD R4, R4, 0x48 ;  /* 0x0000004804041836 */ /* 0x000fca0000000000 */
[----:B------:R-:W-:-:S04]  /*19c0*/  @P1 PRMT R4, R23, 0x654, R4 ;  /* 0x0000065417041816 */ /* 0x000fc80000000004 */
[----:B------:R0:W-:Y:S01]  /*19d0*/  @P1 SYNCS.ARRIVE.TRANS64.RED.A1T0 RZ, [R4+URZ], RZ ;  /* 0x000000ff04ff19a7 */ /* 0x0001e2000810043f */
[----:B------:R-:W-:-:S13]  /*19e0*/  ISETP.GT.U32.AND P1, PT, R19, 0x1, PT ;  /* 0x000000011300780c */ /* 0x000fda0003f24070 */
[----:B0-----:R-:W-:Y:S05]  /*19f0*/  @P1 BRA `(.L_x_29) ;  /* 0x0000000000041947 */ /* 0x001fea0003800000 */
[----:B------:R-:W-:Y:S01]  /*1a00*/  BPT.TRAP 0x1 ;  /* 0x000000040000795c */ /* 0x000fe20000300000 */
.L_x_29:
[----:B------:R-:W-:Y:S01]  /*1a10*/  UIADD3 UR8, UR8, 0x1, URZ ;  /* 0x0000000108087890 */ /* 0x000fe2000fffe03f */
[C---:B------:R-:W-:Y:S01]  /*1a20*/  ISETP.GT.AND P2, PT, R0.reuse, 0x1, PT ;  /* 0x000000010000780c */ /* 0x040fe20003f44270 */
[----:B------:R-:W-:Y:S02]  /*1a30*/  VIADD R3, R3, 0x1 ;  /* 0x0000000103037836 */ /* 0x000fe40000000000 */
[----:B------:R-:W-:Y:S01]  /*1a40*/  UISETP.NE.AND UP0, UPT, UR8, 0x9, UPT ;  /* 0x000000090800788c */ /* 0x000fe2000bf05270 */
[----:B------:R-:W-:Y:S02]  /*1a50*/  VIADD R0, R0, 0xffffffff ;  /* 0xffffffff00007836 */ /* 0x000fe40000000000 */
[C---:B------:R-:W-:Y:S01]  /*1a60*/  ISETP.NE.AND P1, PT, R3.reuse, 0x9, PT ;  /* 0x000000090300780c */ /* 0x040fe20003f25270 */
[----:B------:R-:W-:Y:S02]  /*1a70*/  USEL UR4, URZ, 0x1, UP0 ;  /* 0x000000013f047887 */ /* 0x000fe40008000000 */
[----:B------:R-:W-:Y:S01]  /*1a80*/  USEL UR8, UR8, URZ, UP0 ;  /* 0x0000003f08087287 */ /* 0x000fe20008000000 */
[----:B------:R-:W-:-:S03]  /*1a90*/  SEL R3, R3, RZ, P1 ;  /* 0x000000ff03037207 */ /* 0x000fc60000800000 */
[----:B------:R-:W-:Y:S01]  /*1aa0*/  LOP3.LUT R7, R7, UR4, RZ, 0x3c, !PT ;  /* 0x0000000407077c12 */ /* 0x000fe2000f8e3cff */
[----:B------:R-:W-:Y:S07]  /*1ab0*/  @P2 BRA `(.L_x_30) ;  /* 0xfffffffc00382947 */ /* 0x000fee000383ffff */
.L_x_23:
[----:B------:R-:W2:Y:S02]  /*1ac0*/  LDC R0, c[0x0][0x28c] ;  /* 0x0000a300ff007b82 */ /* 0x000ea40000000800 */
[----:B--2---:R-:W-:-:S13]  /*1ad0*/  ISETP.GE.AND P1, PT, R0, 0x1, PT ;  /* 0x000000010000780c */ /* 0x004fda0003f26270 */
[----:B------:R-:W-:Y:S05]  /*1ae0*/  @!P1 BRA `(.L_x_31) ;  /* 0x0000000000509947 */ /* 0x000fea0003800000 */
[----:B------:R-:W-:Y:S05]  /*1af0*/  @!P0 BRA `(.L_x_32) ;  /* 0x0000000000048947 */ /* 0x000fea0003800000 */
[----:B------:R-:W-:Y:S01]  /*1b00*/  BPT.TRAP 0x1 ;  /* 0x000000040000795c */ /* 0x000fe20000300000 */
.L_x_32:
[----:B------:R-:W-:Y:S01]  /*1b10*/  ISETP.NE.AND P1, PT, R157, RZ, PT ;  /* 0x000000ff9d00720c */ /* 0x000fe20003f25270 */
[----:B------:R-:W-:Y:S01]  /*1b20*/  BSSY B0, `(.L_x_33) ;  /* 0x000000e000007945 */ /* 0x000fe20003800000 */
[----:B------:R-:W-:-:S11]  /*1b30*/  ISETP.GT.U32.AND P0, PT, R19, 0x1, PT ;  /* 0x000000011300780c */ /* 0x000fd60003f04070 */
[----:B------:R-:W-:Y:S05]  /*1b40*/  @!P1 BRA `(.L_x_34) ;  /* 0x00000000002c9947 */ /* 0x000fea0003800000 */
[----:B------:R-:W-:-:S04]  /*1b50*/  UISETP.LT.AND UP0, UPT, UR40, 0x1, UPT ;  /* 0x000000012800788c */ /* 0x000fc8000bf01270 */
[----:B------:R-:W-:-:S04]  /*1b60*/  USEL UR6, UR40, 0x1, UP0 ;  /* 0x0000000128067887 */ /* 0x000fc80008000000 */
[----:B------:R-:W-:-:S04]  /*1b70*/  UIADD3 UR6, UR39, UR40, -UR6 ;  /* 0x0000002827067290 */ /* 0x000fc8000fffe806 */
[----:B------:R-:W-:-:S04]  /*1b80*/  UIMAD.WIDE.U32 UR4, UR6, 0x38e38e39, URZ ;  /* 0x38e38e39060478a5 */ /* 0x000fc8000f8e003f */
[----:B------:R-:W-:-:S04]  /*1b90*/  USHF.R.U32.HI UR4, URZ, 0x1, UR5 ;  /* 0x000000013f047899 */ /* 0x000fc80008011605 */
[----:B------:R-:W-:-:S06]  /*1ba0*/  UIMAD UR6, UR4, -0x9, UR6 ;  /* 0xfffffff7040678a4 */ /* 0x000fcc000f8e0206 */
[----:B------:R-:W-:-:S04]  /*1bb0*/  IMAD.U32 R3, RZ, RZ, UR6 ;  /* 0x00000006ff037e24 */ /* 0x000fc8000f8e00ff */
[----:B------:R-:W-:-:S04]  /*1bc0*/  IMAD R0, R3, 0x8, R6 ;  /* 0x0000000803007824 */ /* 0x000fc800078e0206 */
[----:B------:R-:W-:-:S05]  /*1bd0*/  VIADD R0, R0, 0x48 ;  /* 0x0000004800007836 */ /* 0x000fca0000000000 */
[----:B------:R-:W-:-:S04]  /*1be0*/  PRMT R0, R23, 0x654, R0 ;  /* 0x0000065417007816 */ /* 0x000fc80000000000 */
[----:B------:R2:W-:Y:S03]  /*1bf0*/  SYNCS.ARRIVE.TRANS64.RED.A1T0 RZ, [R0+URZ], RZ ;  /* 0x000000ff00ff79a7 */ /* 0x0005e6000810043f */
.L_x_34:
[----:B------:R-:W-:Y:S05]  /*1c00*/  BSYNC B0 ;  /* 0x0000000000007941 */ /* 0x000fea0003800000 */
.L_x_33:
[----:B------:R-:W-:Y:S05]  /*1c10*/  @P0 BRA `(.L_x_31) ;  /* 0x0000000000040947 */ /* 0x000fea0003800000 */
[----:B------:R-:W-:Y:S01]  /*1c20*/  BPT.TRAP 0x1 ;  /* 0x000000040000795c */ /* 0x000fe20000300000 */
.L_x_31:
[----:B------:R-:W3:Y:S01]  /*1c30*/  LDC R13, c[0x0][0x288] ;  /* 0x0000a200ff0d7b82 */ /* 0x000ee20000000800 */
[--C-:B--2---:R-:W-:Y:S01]  /*1c40*/  SHF.R.U32.HI R0, RZ, 0x2, R18.reuse ;  /* 0x00000002ff007819 */ /* 0x104fe20000011612 */
[----:B------:R-:W-:Y:S01]  /*1c50*/  UIADD3 UR39, UR40, UR39, URZ ;  /* 0x0000002728277290 */ /* 0x000fe2000fffe03f */
[----:B01----:R-:W-:Y:S01]  /*1c60*/  SHF.R.U32.HI R5, RZ, 0x7, R18 ;  /* 0x00000007ff057819 */ /* 0x003fe20000011612 */
[----:B------:R-:W-:Y:S01]  /*1c70*/  ULDC UR7, c[0x0][0x284] ;  /* 0x0000a10000077ab9 */ /* 0x000fe20000000800 */
[----:B------:R-:W-:Y:S01]  /*1c80*/  LOP3.LUT R4, R18, 0x60, RZ, 0xc0, !PT ;  /* 0x0000006012047812 */ /* 0x000fe200078ec0ff */
[----:B------:R-:W-:Y:S01]  /*1c90*/  UISETP.GT.U32.AND UP0, UPT, UR39, 0x8, UPT ;  /* 0x000000082700788c */ /* 0x000fe2000bf04070 */
[----:B------:R-:W-:Y:S01]  /*1ca0*/  LOP3.LUT R3, R0, 0x7, RZ, 0xc0, !PT ;  /* 0x0000000700037812 */ /* 0x000fe200078ec0ff */
[----:B------:R-:W-:Y:S01]  /*1cb0*/  UISETP.GE.U32.AND UP1, UPT, UR40, 0x9, UPT ;  /* 0x000000092800788c */ /* 0x000fe2000bf26070 */
[----:B------:R-:W-:Y:S01]  /*1cc0*/  LOP3.LUT R0, R5, 0x1, RZ, 0xc0, !PT ;  /* 0x0000000105007812 */ /* 0x000fe200078ec0ff */
[----:B------:R-:W-:Y:S01]  /*1cd0*/  UISETP.LT.U32.AND UP0, UPT, UR40, 0x9, UP0 ;  /* 0x000000092800788c */ /* 0x000fe20008701070 */
[----:B------:R-:W-:Y:S01]  /*1ce0*/  SHF.R.U32.HI R6, RZ, 0x1, R4 ;  /* 0x00000001ff067819 */ /* 0x000fe20000011604 */
[----:B------:R-:W-:Y:S01]  /*1cf0*/  IMAD.SHL.U32 R4, R18, 0x2, RZ ;  /* 0x0000000212047824 */ /* 0x000fe200078e00ff */
[----:B------:R-:W-:Y:S01]  /*1d00*/  SHF.R.S32.HI R14, RZ, 0x1f, R22 ;  /* 0x0000001fff0e7819 */ /* 0x000fe20000011416 */
[----:B------:R-:W-:Y:S01]  /*1d10*/  IMAD.SHL.U32 R8, R0, 0x40, RZ ;  /* 0x0000004000087824 */ /* 0x000fe200078e00ff */
[--C-:B------:R-:W-:Y:S01]  /*1d20*/  IADD3 R5, RZ, -R6, -R3.reuse ;  /* 0x80000006ff057210 */ /* 0x100fe20007ffe803 */
[----:B------:R-:W-:Y:S01]  /*1d30*/  ULDC.64 UR8, c[0x0][0x5d0] ;  /* 0x0001740000087ab9 */ /* 0x000fe20000000a00 */
[----:B------:R-:W-:Y:S01]  /*1d40*/  LOP3.LUT R9, R4, 0x6, RZ, 0xc0, !PT ;  /* 0x0000000604097812 */ /* 0x000fe200078ec0ff */
[----:B------:R-:W-:Y:S01]  /*1d50*/  UIMAD.WIDE.U32 UR4, UR39, 0x38e38e39, URZ ;  /* 0x38e38e39270478a5 */ /* 0x000fe2000f8e003f */
[----:B------:R-:W-:Y:S01]  /*1d60*/  LOP3.LUT R3, R8, 0x40, R3, 0xe2, !PT ;  /* 0x0000004008037812 */ /* 0x000fe200078ee203 */
[----:B------:R-:W-:Y:S01]  /*1d70*/  IMAD R7, R0, -0x40, R5 ;  /* 0xffffffc000077824 */ /* 0x000fe200078e0205 */
[----:B------:R-:W-:Y:S01]  /*1d80*/  LOP3.LUT R0, R18, 0x3, RZ, 0xc0, !PT ;  /* 0x0000000312007812 */ /* 0x000fe200078ec0ff */
[----:B------:R-:W-:Y:S01]  /*1d90*/  USEL UR6, URZ, 0x1, !UP0 ;  /* 0x000000013f067887 */ /* 0x000fe2000c000000 */
[----:B------:R-:W-:Y:S01]  /*1da0*/  PRMT R8, R9, 0x6540, R152 ;  /* 0x0000654009087816 */ /* 0x000fe20000000098 */
[----:B------:R-:W-:Y:S01]  /*1db0*/  IMAD.SHL.U32 R152, R152, 0x100, RZ ;  /* 0x0000010098987824 */ /* 0x000fe200078e00ff */
[----:B------:R-:W-:Y:S01]  /*1dc0*/  USHF.R.U32.HI UR4, URZ, 0x1, UR5 ;  /* 0x000000013f047899 */ /* 0x000fe20008011605 */
[----:B---3--:R-:W-:Y:S01]  /*1dd0*/  IMAD R11, R0, -0x2, R13 ;  /* 0xfffffffe000b7824 */ /* 0x008fe200078e020d */
[--C-:B------:R-:W-:Y:S01]  /*1de0*/  SHF.R.S32.HI R9, RZ, 0x1f, R8.reuse ;  /* 0x0000001fff097819 */ /* 0x100fe20000011408 */
[C---:B------:R-:W-:Y:S01]  /*1df0*/  IMAD.SHL.U32 R0, R153.reuse, 0x80, RZ ;  /* 0x0000008099007824 */ /* 0x040fe200078e00ff */
[----:B------:R-:W-:Y:S01]  /*1e00*/  ISETP.GE.AND P0, PT, R152, R13, PT ;  /* 0x0000000d9800720c */ /* 0x000fe20003f06270 */
[----:B------:R-:W-:Y:S01]  /*1e10*/  IMAD R5, R14, UR8, RZ ;  /* 0x000000080e057c24 */ /* 0x000fe2000f8e02ff */
[----:B------:R-:W-:Y:S01]  /*1e20*/  ULOP3.LUT UR38, UR38, UR6, URZ, 0x3c, !UPT ;  /* 0x0000000626267292 */ /* 0x000fe2000f8e3c3f */
[----:B------:R-:W-:Y:S01]  /*1e30*/  IMAD.WIDE R12, R153, 0x80, RZ ;  /* 0x00000080990c7825 */ /* 0x000fe200078e02ff */
[C---:B------:R-:W-:Y:S01]  /*1e40*/  ISETP.GE.OR P0, PT, R0.reuse, UR7, P0 ;  /* 0x0000000700007c0c */ /* 0x040fe20008706670 */
[----:B------:R-:W-:Y:S01]  /*1e50*/  UIMAD UR39, UR4, -0x9, UR39 ;  /* 0xfffffff7042778a4 */ /* 0x000fe2000f8e0227 */
[----:B------:R-:W-:Y:S01]  /*1e60*/  IADD3 R20, -R0, UR7, R7 ;  /* 0x0000000700147c10 */ /* 0x000fe2000fffe107 */
[C---:B------:R-:W-:Y:S01]  /*1e70*/  IMAD R15, R22.reuse, UR9, R5 ;  /* 0x00000009160f7c24 */ /* 0x040fe2000f8e0205 */
[----:B------:R-:W-:Y:S01]  /*1e80*/  @UP1 ULOP3.LUT UR38, UR38, 0x1, UR4, 0x78, !UPT ;  /* 0x0000000126261892 */ /* 0x000fe2000f8e7804 */
[----:B------:R-:W-:Y:S01]  /*1e90*/  IMAD.WIDE.U32 R4, R22, UR8, R8 ;  /* 0x0000000816047c25 */ /* 0x000fe2000f8e0008 */
[----:B------:R-:W-:-:S03]  /*1ea0*/  LOP3.LUT R163, R12, R3, R6, 0xfe, !PT ;  /* 0x000000030ca37212 */ /* 0x000fc600078efe06 */
[----:B------:R-:W-:Y:S02]  /*1eb0*/  IMAD.IADD R5, R5, 0x1, R15 ;  /* 0x0000000105057824 */ /* 0x000fe400078e020f */
[----:B------:R-:W-:Y:S02]  /*1ec0*/  IMAD.IADD R0, R11, 0x1, -R152 ;  /* 0x000000010b007824 */ /* 0x000fe400078e0a98 */
[----:B------:R-:W-:Y:S01]  /*1ed0*/  IMAD.MOV.U32 R153, RZ, RZ, -0x1 ;  /* 0xffffffffff997424 */ /* 0x000fe200078e00ff */
[----:B------:R-:W-:Y:S06]  /*1ee0*/  @P0 BRA `(.L_x_35) ;  /* 0x0000006000a40947 */ /* 0x000fec0003800000 */
[----:B------:R-:W0:Y:S01]  /*1ef0*/  LDC.64 R10, c[0x0][0x5c8] ;  /* 0x00017200ff0a7b82 */ /* 0x000e220000000a00 */
[----:B------:R-:W-:Y:S01]  /*1f00*/  ULDC.64 UR4, c[0x0][0x5c0] ;  /* 0x0001700000047ab9 */ /* 0x000fe20000000a00 */
[----:B------:R-:W-:Y:S01]  /*1f10*/  BSSY B0, `(.L_x_35) ;  /* 0x0000626000007945 */ /* 0x000fe20003800000 */
[-C--:B0-----:R-:W-:Y:S02]  /*1f20*/  IMAD R6, R13, R10.reuse, RZ ;  /* 0x0000000a0d067224 */ /* 0x081fe400078e02ff */
[----:B------:R-:W-:-:S04]  /*1f30*/  IMAD.WIDE.U32 R4, R163, R10, R4 ;  /* 0x0000000aa3047225 */ /* 0x000fc800078e0004 */
[----:B------:R-:W-:Y:S01]  /*1f40*/  IMAD R3, R163, R11, R6 ;  /* 0x0000000ba3037224 */ /* 0x000fe200078e0206 */
[----:B------:R-:W-:-:S03]  /*1f50*/  IADD3 R4, P0, R4, UR4, RZ ;  /* 0x0000000404047c10 */ /* 0x000fc6000ff1e0ff */
[----:B------:R-:W-:Y:S01]  /*1f60*/  IMAD.IADD R3, R5, 0x1, R3 ;  /* 0x0000000105037824 */ /* 0x000fe200078e0203 */
[----:B------:R-:W-:-:S04]  /*1f70*/  LEA R6, P1, R10, R4, 0x3 ;  /* 0x000000040a067211 */ /* 0x000fc800078218ff */
[----:B------:R-:W-:Y:S02]  /*1f80*/  IADD3.X R5, R3, UR5, RZ, P0, !PT ;  /* 0x0000000503057c10 */ /* 0x000fe400087fe4ff */
[----:B-----5:R-:W-:Y:S02]  /*1f90*/  ISETP.NE.AND P0, PT, R155, RZ, PT ;  /* 0x000000ff9b00720c */ /* 0x020fe40003f05270 */
[----:B------:R-:W-:-:S11]  /*1fa0*/  LEA.HI.X R7, R10, R5, R11, 0x3, P1 ;  /* 0x000000050a077211 */ /* 0x000fd600008f1c0b */
[----:B------:R-:W-:Y:S05]  /*1fb0*/  @!P0 BRA `(.L_x_36) ;  /* 0x0000004800648947 */ /* 0x000fea0003800000 */
[----:B------:R-:W0:Y:S01]  /*1fc0*/  LDC.64 R158, c[0x0][0x5b0] ;  /* 0x00016c00ff9e7b82 */ /* 0x000e220000000a00 */
[----:B------:R-:W-:Y:S01]  /*1fd0*/  ULDC.64 UR4, c[0x0][0x5b8] ;  /* 0x00016e0000047ab9 */ /* 0x000fe20000000a00 */
[----:B------:R-:W-:Y:S01]  /*1fe0*/  ISETP.GE.AND P1, PT, R20, 0x1, PT ;  /* 0x000000011400780c */ /* 0x000fe20003f26270 */
[----:B------:R-:W-:Y:S01]  /*1ff0*/  IMAD R3, R14, UR4, RZ ;  /* 0x000000040e037c24 */ /* 0x000fe2000f8e02ff */
[----:B------:R-:W-:Y:S01]  /*2000*/  BSSY B1, `(.L_x_37) ;  /* 0x0000010000017945 */ /* 0x000fe20003800000 */
[----:B------:R-:W-:Y:S01]  /*2010*/  IMAD.WIDE.U32 R14, R22, UR4, R8 ;  /* 0x00000004160e7c25 */ /* 0x000fe2000f8e0008 */
[----:B------:R-:W-:Y:S02]  /*2020*/  ISETP.LT.OR P2, PT, R0, 0x1, !P1 ;  /* 0x000000010000780c */ /* 0x000fe40004f41670 */
[----:B------:R-:W1:Y:S01]  /*2030*/  LDC.64 R160, c[0x0][0x5a8] ;  /* 0x00016a00ffa07b82 */ /* 0x000e620000000a00 */
[----:B------:R-:W-:Y:S02]  /*2040*/  IMAD R3, R22, UR5, R3 ;  /* 0x0000000516037c24 */ /* 0x000fe4000f8e0203 */
[----:B------:R-:W-:-:S02]  /*2050*/  IMAD.MOV.U32 R10, RZ, RZ, R14 ;  /* 0x000000ffff0a7224 */ /* 0x000fc400078e000e */
[----:B------:R-:W-:Y:S02]  /*2060*/  IMAD.IADD R11, R15, 0x1, R3 ;  /* 0x000000010f0b7824 */ /* 0x000fe400078e0203 */
[-C--:B0-----:R-:W-:Y:S01]  /*2070*/  IMAD R12, R13, R158.reuse, RZ ;  /* 0x0000009e0d0c7224 */ /* 0x081fe200078e02ff */
[----:B------:R-:W-:Y:S01]  /*2080*/  SHF.L.U64.HI R13, R158, 0x3, R159 ;  /* 0x000000039e0d7819 */ /* 0x000fe2000001029f */
[----:B------:R-:W-:-:S04]  /*2090*/  IMAD.WIDE.U32 R8, R163, R158, R10 ;  /* 0x0000009ea3087225 */ /* 0x000fc800078e000a */
[----:B------:R-:W-:Y:S01]  /*20a0*/  IMAD R21, R163, R159, R12 ;  /* 0x0000009fa3157224 */ /* 0x000fe200078e020c */
[----:B-1----:R-:W-:Y:S01]  /*20b0*/  IADD3 R8, P0, R8, R160, RZ ;  /* 0x000000a008087210 */ /* 0x002fe20007f1e0ff */
[----:B------:R-:W-:-:S03]  /*20c0*/  IMAD.SHL.U32 R12, R158, 0x8, RZ ;  /* 0x000000089e0c7824 */ /* 0x000fc600078e00ff */
[----:B------:R-:W-:Y:S01]  /*20d0*/  IADD3.X R9, R161, R9, R21, P0, !PT ;  /* 0x00000009a1097210 */ /* 0x000fe200007fe415 */
[----:B------:R-:W-:Y:S08]  /*20e0*/  @P2 BRA `(.L_x_38) ;  /* 0x0000000000042947 */ /* 0x000ff00003800000 */
[----:B------:R0:W5:Y:S02]  /*20f0*/  LDG.E.U8 R156, desc[UR36][R8.64] ;  /* 0x00000024089c7981 */ /* 0x000164000c1e1100 */
.L_x_38:
[----:B------:R-:W-:Y:S05]  /*2100*/  BSYNC B1 ;  /* 0x0000000000017941 */ /* 0x000fea0003800000 */
.L_x_37:
[----:B-----5:R-:W-:Y:S01]  /*2110*/  LOP3.LUT R3, R156, 0xffff, RZ, 0xc0, !PT ;  /* 0x0000ffff9c037812 */ /* 0x020fe200078ec0ff */
[----:B------:R-:W-:Y:S01]  /*2120*/  IMAD.WIDE.U32 R12, R163, R158, R12 ;  /* 0x0000009ea30c7225 */ /* 0x000fe200078e000c */
[----:B------:R-:W-:Y:S01]  /*2130*/  ISETP.GE.AND P0, PT, R20, 0x9, PT ;  /* 0x000000091400780c */ /* 0x000fe20003f06270 */
[----:B------:R-:W-:Y:S01]  /*2140*/  BSSY B1, `(.L_x_39) ;  /* 0x000000f000017945 */ /* 0x000fe20003800000 */
[----:B------:R-:W-:Y:S01]  /*2150*/  PRMT R15, R3, 0x8880, RZ ;  /* 0x00008880030f7816 */ /* 0x000fe200000000ff */
[----:B------:R-:W-:Y:S01]  /*2160*/  IMAD.IADD R3, R21, 0x1, R13 ;  /* 0x0000000115037824 */ /* 0x000fe200078e020d */
[----:B------:R-:W-:-:S03]  /*2170*/  IADD3 R10, P3, P4, R14, R160, R12 ;  /* 0x000000a00e0a7210 */ /* 0x000fc60007c7e00c */
[----:B------:R-:W-:Y:S01]  /*2180*/  IMAD.MOV.U32 R12, RZ, RZ, R15 ;  /* 0x000000ffff0c7224 */ /* 0x000fe200078e000f */
[----:B------:R-:W-:Y:S02]  /*2190*/  IADD3.X R11, R11, R161, R3, P3, P4 ;  /* 0x000000a10b0b7210 */ /* 0x000fe40001fe8403 */
[----:B------:R-:W-:Y:S01]  /*21a0*/  ISETP.LT.OR P3, PT, R0, 0x2, !P1 ;  /* 0x000000020000780c */ /* 0x000fe20004f61670 */
[----:B------:R-:W-:Y:S01]  /*21b0*/  IMAD R3, R12, R155, RZ ;  /* 0x0000009b0c037224 */ /* 0x000fe200078e02ff */
[----:B------:R-:W-:-:S03]  /*21c0*/  ISETP.LT.OR P4, PT, R0, 0x1, !P0 ;  /* 0x000000010000780c */ /* 0x000fc60004781670 */
[----:B------:R-:W-:-:S05]  /*21d0*/  @!P2 IMAD R13, R24, R154, R3 ;  /* 0x0000009a180da224 */ /* 0x000fca00078e0203 */
[----:B------:R1:W-:Y:S03]  /*21e0*/  @!P2 STG.E.U8 desc[UR36][R4.64], R13 ;  /* 0x0000000d0400a986 */ /* 0x0003e6000c101124 */
[----:B------:R-:W-:Y:S05]  /*21f0*/  @P3 BRA `(.L_x_40) ;  /* 0x00000000000c3947 */ /* 0x000fea0003800000 */
[----:B------:R-:W2:Y:S02]  /*2200*/  LDG.E.U8 R156, desc[UR36][R8.64+0x1] ;  /* 0x00000124089c7981 */ /* 0x000ea4000c1e1100 */
[----:B--2---:R-:W-:-:S05]  /*2210*/  PRMT R12, R156, 0x8880, RZ ;  /* 0x000088809c0c7816 */ /* 0x004fca00000000ff */
[----:B------:R-:W-:-:S07]  /*2220*/  IMAD R3, R12, R155, RZ ;  /* 0x0000009b0c037224 */ /* 0x000fce00078e02ff */
.L_x_40:
[----:B------:R-:W-:Y:S05]  /*2230*/  BSYNC B1 ;  /* 0x0000000000017941 */ /* 0x000fea0003800000 */
.L_x_39:
[----:B------:R-:W-:Y:S01]  /*2240*/  @!P3 IMAD R25, R25, R154, R3 ;  /* 0x0000009a1919b224 */ /* 0x000fe200078e0203 */
[----:B------:R-:W-:Y:S04]  /*2250*/  BSSY B1, `(.L_x_41) ;  /* 0x0000006000017945 */ /* 0x000fe80003800000 */
[----:B------:R2:W-:Y:S01]  /*2260*/  @!P3 STG.E.U8 desc[UR36][R4.64+0x1], R25 ;  /* 0x000001190400b986 */ /* 0x0005e2000c101124 */
[----:B------:R-:W-:Y:S05]  /*2270*/  @P4 BRA `(.L_x_42) ;  /* 0x00000000000c4947 */ /* 0x000fea0003800000 */
[----:B------:R-:W3:Y:S02]  /*2280*/  LDG.E.U8 R156, desc[UR36][R10.64] ;  /* 0x000000240a9c7981 */ /* 0x000ee4000c1e1100 */
[----:B---3--:R-:W-:-:S05]  /*2290*/  PRMT R12, R156, 0x8880, RZ ;  /* 0x000088809c0c7816 */ /* 0x008fca00000000ff */
[----:B------:R-:W-:-:S07]  /*22a0*/  IMAD R3, R12, R155, RZ ;  /* 0x0000009b0c037224 */ /* 0x000fce00078e02ff */
.L_x_42:
[----:B------:R-:W-:Y:S05]  /*22b0*/  BSYNC B1 ;  /* 0x0000000000017941 */ /* 0x000fea0003800000 */
.L_x_41:
[----:B------:R-:W-:Y:S01]  /*22c0*/  ISETP.LT.OR P2, PT, R0, 0x2, !P0 ;  /* 0x000000020000780c */ /* 0x000fe20004741670 */
[----:B-1----:R-:W-:Y:S01]  /*22d0*/  @!P4 IMAD R13, R26, R154, R3 ;  /* 0x0000009a1a0dc224 */ /* 0x002fe200078e0203 */
[----:B------:R-:W-:Y:S01]  /*22e0*/  BSSY B1, `(.L_x_43) ;  /* 0x0000008000017945 */ /* 0x000fe20003800000 */
[----:B------:R-:W-:-:S03]  /*22f0*/  ISETP.LT.OR P3, PT, R0, 0x9, !P1 ;  /* 0x000000090000780c */ /* 0x000fc60004f61670 */
[----:B------:R1:W-:Y:S01]  /*2300*/  @!P4 STG.E.U8 desc[UR36][R6.64], R13 ;  /* 0x0000000d0600c986 */ /* 0x0003e2000c101124 */
[----:B------:R-:W-:-:S06]  /*2310*/  ISETP.LT.OR P4, PT, R0, 0xa, !P1 ;  /* 0x0000000a0000780c */ /* 0x000fcc0004f81670 */
[----:B------:R-:W-:Y:S07]  /*2320*/  @P2 BRA `(.L_x_44) ;  /* 0x00000000000c2947 */ /* 0x000fee0003800000 */
[----:B------:R-:W3:Y:S02]  /*2330*/  LDG.E.U8 R156, desc[UR36][R10.64+0x1] ;  /* 0x000001240a9c7981 */ /* 0x000ee4000c1e1100 */
[----:B---3--:R-:W-:-:S05]  /*2340*/  PRMT R12, R156, 0x8880, RZ ;  /* 0x000088809c0c7816 */ /* 0x008fca00000000ff */
[----:B------:R-:W-:-:S07]  /*2350*/  IMAD R3, R12, R155, RZ ;  /* 0x0000009b0c037224 */ /* 0x000fce00078e02ff */
.L_x_44:
[----:B------:R-:W-:Y:S05]  /*2360*/  BSYNC B1 ;  /* 0x0000000000017941 */ /* 0x000fea0003800000 */
.L_x_43:
[----:B------:R-:W-:Y:S01]  /*2370*/  @!P2 IMAD R27, R27, R154, R3 ;  /* 0x0000009a1b1ba224 */ /* 0x000fe200078e0203 */
[----:B------:R-:W-:Y:S04]  /*2380*/  BSSY B1, `(.L_x_45) ;  /* 0x0000006000017945 */ /* 0x000fe80003800000 */
[----:B------:R3:W-:Y:S01]  /*2390*/  @!P2 STG.E.U8 desc[UR36][R6.64+0x1], R27 ;  /* 0x0000011b0600a986 */ /* 0x0007e2000c101124 */
[----:B------:R-:W-:Y:S05]  /*23a0*/  @P3 BRA `(.L_x_46) ;  /* 0x00000000000c3947 */ /* 0x000fea0003800000 */
[----:B------:R-:W4:Y:S02]  /*23b0*/  LDG.E.U8 R156, desc[UR36][R8.64+0x8] ;  /* 0x00000824089c7981 */ /* 0x000f24000c1e1100 */
[----:B----4-:R-:W-:-:S05]  /*23c0*/  PRMT R12, R156, 0x8880, RZ ;  /* 0x000088809c0c7816 */ /* 0x010fca00000000ff */
[----:B------:R-:W-:-:S07]  /*23d0*/  IMAD R3, R12, R155, RZ ;  /* 0x0000009b0c037224 */ /* 0x000fce00078e02ff */
.L_x_46:
[----:B------:R-:W-:Y:S05]  /*23e0*/  BSYNC B1 ;  /* 0x0000000000017941 */ /* 0x000fea0003800000 */
.L_x_45:
[----:B-1----:R-:W-:Y:S01]  /*23f0*/  @!P3 IMAD R13, R28, R154, R3 ;  /* 0x0000009a1c0db224 */ /* 0x002fe200078e0203 */
[----:B------:R-:W-:Y:S04]  /*2400*/  BSSY B1, `(.L_x_47) ;  /* 0x0000006000017945 */ /* 0x000fe80003800000 */
[----:B------:R1:W-:Y:S01]  /*2410*/  @!P3 STG.E.U8 desc[UR36][R4.64+0x8], R13 ;  /* 0x0000080d0400b986 */ /* 0x0003e2000c101124 */
[----:B------:R-:W-:Y:S05]  /*2420*/  @P4 BRA `(.L_x_48) ;  /* 0x00000000000c4947 */ /* 0x000fea0003800000 */
[----:B------:R-:W4:Y:S02]  /*2430*/  LDG.E.U8 R156, desc[UR36][R8.64+0x9] ;  /* 0x00000924089c7981 */ /* 0x000f24000c1e1100 */
[----:B----4-:R-:W-:-:S05]  /*2440*/  PRMT R12, R156, 0x8880, RZ ;  /* 0x000088809c0c7816 */ /* 0x010fca00000000ff */
[----:B------:R-:W-:-:S07]  /*2450*/  IMAD R3, R12, R155, RZ ;  /* 0x0000009b0c037224 */ /* 0x000fce00078e02ff */
.L_x_48:
[----:B------:R-:W-:Y:S05]  /*2460*/  BSYNC B1 ;  /* 0x0000000000017941 */ /* 0x000fea0003800000 */
.L_x_47:
[C---:B------:R-:W-:Y:S01]  /*2470*/  ISETP.LT.OR P2, PT, R0.reuse, 0x9, !P0 ;  /* 0x000000090000780c */ /* 0x040fe20004741670 */
[----:B------:R-:W-:Y:S01]  /*2480*/  @!P4 IMAD R29, R29, R154, R3 ;  /* 0x0000009a1d1dc224 */ /* 0x000fe200078e0203 */
[----:B------:R-:W-:Y:S01]  /*2490*/  BSSY B1, `(.L_x_49) ;  /* 0x0000008000017945 */ /* 0x000fe20003800000 */
[----:B------:R-:W-:-:S03]  /*24a0*/  ISETP.LT.OR P3, PT, R0, 0xa, !P0 ;  /* 0x0000000a0000780c */ /* 0x000fc60004761670 */
[----:B------:R4:W-:Y:S01]  /*24b0*/  @!P4 STG.E.U8 desc[UR36][R4.64+0x9], R29 ;  /* 0x0000091d0400c986 */ /* 0x0009e2000c101124 */
[----:B------:R-:W-:-:S06]  /*24c0*/  ISETP.LT.OR P4, PT, R0, 0x11, !P1 ;  /* 0x000000110000780c */ /* 0x000fcc0004f81670 */
[----:B------:R-:W-:Y:S07]  /*24d0*/  @P2 BRA `(.L_x_50) ;  /* 0x00000000000c2947 */ /* 0x000fee0003800000 */
[----:B------:R-:W5:Y:S02]  /*24e0*/  LDG.E.U8 R156, desc[UR36][R10.64+0x8] ;  /* 0x000008240a9c7981 */ /* 0x000f64000c1e1100 */
[----:B-----5:R-:W-:-:S05]  /*24f0*/  PRMT R12, R156, 0x8880, RZ ;  /* 0x000088809c0c7816 */ /* 0x020fca00000000ff */
[----:B------:R-:W-:-:S07]  /*2500*/  IMAD R3, R12, R155, RZ ;  /* 0x0000009b0c037224 */ /* 0x000fce00078e02ff */
.L_x_50:
[----:B------:R-:W-:Y:S05]  /*2510*/  BSYNC B1 ;  /* 0x0000000000017941 */ /* 0x000fea0003800000 */
.L_x_49:
[----:B-1----:R-:W-:Y:S01]  /*2520*/  @!P2 IMAD R13, R30, R154, R3 ;  /* 0x0000009a1e0da224 */ /* 0x002fe200078e0203 */
[----:B------:R-:W-:Y:S04]  /*2530*/  BSSY B1, `(.L_x_51) ;  /* 0x0000006000017945 */ /* 0x000fe80003800000 */
[----:B------:R1:W-:Y:S01]  /*2540*/  @!P2 STG.E.U8 desc[UR36][R6.64+0x8], R13 ;  /* 0x0000080d0600a986 */ /* 0x0003e2000c101124 */
[----:B------:R-:W-:Y:S05]  /*2550*/  @P3 BRA `(.L_x_52) ;  /* 0x00000000000c3947 */ /* 0x000fea0003800000 */
[----:B------:R-:W5:Y:S02]  /*2560*/  LDG.E.U8 R156, desc[UR36][R10.64+0x9] ;  /* 0x000009240a9c7981 */ /* 0x000f64000c1e1100 */
[----:B-----5:R-:W-:-:S05]  /*2570*/  PRMT R12, R156, 0x8880, RZ ;  /* 0x000088809c0c7816 */ /* 0x020fca00000000ff */
[----:B------:R-:W-:-:S07]  /*2580*/  IMAD R3, R12, R155, RZ ;  /* 0x0000009b0c037224 */ /* 0x000fce00078e02ff */
.L_x_52:
[----:B------:R-:W-:Y:S05]  /*2590*/  BSYNC B1 ;  /* 0x0000000000017941 */ /* 0x000fea0003800000 */
.L_x_51:
[----:B------:R-:W-:Y:S01]  /*25a0*/  @!P3 IMAD R31, R31, R154, R3 ;  /* 0x0000009a1f1fb224 */ /* 0x000fe200078e0203 */
[----:B------:R-:W-:Y:S04]  /*25b0*/  BSSY B1, `(.L_x_53) ;  /* 0x0000006000017945 */ /* 0x000fe80003800000 */
[----:B------:R0:W-:Y:S01]  /*25c0*/  @!P3 STG.E.U8 desc[UR36][R6.64+0x9], R31 ;  /* 0x0000091f0600b986 */ /* 0x0001e2000c101124 */
[----:B------:R-:W-:Y:S05]  /*25d0*/  @P4 BRA `(.L_x_54) ;  /* 0x00000000000c4947 */ /* 0x000fea0003800000 */
[----:B------:R-:W5:Y:S02]  /*25e0*/  LDG.E.U8 R156, desc[UR36][R8.64+0x10] ;  /* 0x00001024089c7981 */ /* 0x000f64000c1e1100 */
[----:B-----5:R-:W-:-:S05]  /*25f0*/  PRMT R12, R156, 0x8880, RZ ;  /* 0x000088809c0c7816 */ /* 0x020fca00000000ff */
[----:B------:R-:W-:-:S07]  /*2600*/  IMAD R3, R12, R155, RZ ;  /* 0x0000009b0c037224 */ /* 0x000fce00078e02ff */
.L_x_54:
[----:B------:R-:W-:Y:S05]  /*2610*/  BSYNC B1 ;  /* 0x0000000000017941 */ /* 0x000fea0003800000 */
.L_x_53:
[----:B------:R-:W-:Y:S01]  /*2620*/  ISETP.LT.OR P2, PT, R0, 0x12, !P1 ;  /* 0x000000120000780c */ /* 0x000fe20004f41670 */
[----:B-1----:R-:W-:Y:S01]  /*2630*/  @!P4 IMAD R13, R32, R154, R3 ;  /* 0x0000009a200dc224 */ /* 0x002fe200078e0203 */
        /* <DEDUP_REMOVED lines=8> */
.L_x_56:
[----:B------:R-:W-:Y:S05]  /*26c0*/  BSYNC B1 ;  /* 0x0000000000017941 */ /* 0x000fea0003800000 */
.L_x_55:
[----:B------:R-:W-:Y:S01]  /*26d0*/  @!P2 IMAD R33, R33, R154, R3 ;  /* 0x0000009a2121a224 */ /* 0x000fe200078e0203 */
[----:B------:R-:W-:Y:S04]  /*26e0*/  BSSY B1, `(.L_x_57) ;  /* 0x0000006000017945 */ /* 0x000fe80003800000 */
[----:B------:R0:W-:Y:S01]  /*26f0*/  @!P2 STG.E.U8 desc[UR36][R4.64+0x11], R33 ;  /* 0x000011210400a986 */ /* 0x0001e2000c101124 */
[----:B------:R-:W-:Y:S05]  /*2700*/  @P3 BRA `(.L_x_58) ;  /* 0x00000000000c3947 */ /* 0x000fea0003800000 */
[----:B------:R-:W5:Y:S02]  /*2710*/  LDG.E.U8 R156, desc[UR36][R10.64+0x10] ;  /* 0x000010240a9c7981 */ /* 0x000f64000c1e1100 */
[----:B-----5:R-:W-:-:S05]  /*2720*/  PRMT R12, R156, 0x8880, RZ ;  /* 0x000088809c0c7816 */ /* 0x020fca00000000ff */
[----:B------:R-:W-:-:S07]  /*2730*/  IMAD R3, R12, R155, RZ ;  /* 0x0000009b0c037224 */ /* 0x000fce00078e02ff */
.L_x_58:
[----:B------:R-:W-:Y:S05]  /*2740*/  BSYNC B1 ;  /* 0x0000000000017941 */ /* 0x000fea0003800000 */
.L_x_57:
[----:B-1----:R-:W-:Y:S01]  /*2750*/  @!P3 IMAD R13, R34, R154, R3 ;  /* 0x0000009a220db224 */ /* 0x002fe200078e0203 */
[----:B------:R-:W-:Y:S04]  /*2760*/  BSSY B1, `(.L_x_59) ;  /* 0x0000006000017945 */ /* 0x000fe80003800000 */
[----:B------:R1:W-:Y:S01]  /*2770*/  @!P3 STG.E.U8 desc[UR36][R6.64+0x10], R13 ;  /* 0x0000100d0600b986 */ /* 0x0003e2000c101124 */
[----:B------:R-:W-:Y:S05]  /*2780*/  @P4 BRA `(.L_x_60) ;  /* 0x00000000000c4947 */ /* 0x000fea0003800000 */
[----:B------:R-:W5:Y:S02]  /*2790*/  LDG.E.U8 R156, desc[UR36][R10.64+0x11] ;  /* 0x000011240a9c7981 */ /* 0x000f64000c1e1100 */
[----:B-----5:R-:W-:-:S05]  /*27a0*/  PRMT R12, R156, 0x8880, RZ ;  /* 0x000088809c0c7816 */ /* 0x020fca00000000ff */
[----:B------:R-:W-:-:S07]  /*27b0*/  IMAD R3, R12, R155, RZ ;  /* 0x0000009b0c037224 */ /* 0x000fce00078e02ff */
.L_x_60:
[----:B------:R-:W-:Y:S05]  /*27c0*/  BSYNC B1 ;  /* 0x0000000000017941 */ /* 0x000fea0003800000 */
.L_x_59:
        /* <DEDUP_REMOVED lines=10> */
.L_x_62:
[----:B------:R-:W-:Y:S05]  /*2870*/  BSYNC B1 ;  /* 0x0000000000017941 */ /* 0x000fea0003800000 */
.L_x_61:
[----:B-1----:R-:W-:Y:S01]  /*2880*/  @!P2 IMAD R13, R36, R154, R3 ;  /* 0x0000009a240da224 */ /* 0x002fe200078e0203 */
[----:B------:R-:W-:Y:S04]  /*2890*/  BSSY B1, `(.L_x_63) ;  /* 0x0000006000017945 */ /* 0x000fe80003800000 */
[----:B------:R1:W-:Y:S01]  /*28a0*/  @!P2 STG.E.U8 desc[UR36][R4.64+0x18], R13 ;  /* 0x0000180d0400a986 */ /* 0x0003e2000c101124 */
[----:B------:R-:W-:Y:S05]  /*28b0*/  @P3 BRA `(.L_x_64) ;  /* 0x00000000000c3947 */ /* 0x000fea0003800000 */
[----:B------:R-:W5:Y:S02]  /*28c0*/  LDG.E.U8 R156, desc[UR36][R8.64+0x19] ;  /* 0x00001924089c7981 */ /* 0x000f64000c1e1100 */
[----:B-----5:R-:W-:-:S05]  /*28d0*/  PRMT R12, R156, 0x8880, RZ ;  /* 0x000088809c0c7816 */ /* 0x020fca00000000ff */
[----:B------:R-:W-:-:S07]  /*28e0*/  IMAD R3, R12, R155, RZ ;  /* 0x0000009b0c037224 */ /* 0x000fce00078e02ff */
.L_x_64:
[----:B------:R-:W-:Y:S05]  /*28f0*/  BSYNC B1 ;  /* 0x0000000000017941 */ /* 0x000fea0003800000 */
.L_x_63:
[----:B------:R-:W-:Y:S01]  /*2900*/  @!P3 IMAD R37, R37, R154, R3 ;  /* 0x0000009a2525b224 */ /* 0x000fe200078e0203 */
[----:B------:R-:W-:Y:S04]  /*2910*/  BSSY B1, `(.L_x_65) ;  /* 0x0000006000017945 */ /* 0x000fe80003800000 */
[----:B------:R0:W-:Y:S01]  /*2920*/  @!P3 STG.E.U8 desc[UR36][R4.64+0x19], R37 ;  /* 0x000019250400b986 */ /* 0x0001e2000c101124 */
[----:B------:R-:W-:Y:S05]  /*2930*/  @P4 BRA `(.L_x_66) ;  /* 0x00000000000c4947 */ /* 0x000fea0003800000 */
[----:B------:R-:W5:Y:S02]  /*2940*/  LDG.E.U8 R156, desc[UR36][R10.64+0x18] ;  /* 0x000018240a9c7981 */ /* 0x000f64000c1e1100 */
[----:B-----5:R-:W-:-:S05]  /*2950*/  PRMT R12, R156, 0x8880, RZ ;  /* 0x000088809c0c7816 */ /* 0x020fca00000000ff */
[----:B------:R-:W-:-:S07]  /*2960*/  IMAD R3, R12, R155, RZ ;  /* 0x0000009b0c037224 */ /* 0x000fce00078e02ff */
.L_x_66:
[----:B------:R-:W-:Y:S05]  /*2970*/  BSYNC B1 ;  /* 0x0000000000017941 */ /* 0x000fea0003800000 */
.L_x_65:
        /* <DEDUP_REMOVED lines=10> */
.L_x_68:
[----:B------:R-:W-:Y:S05]  /*2a20*/  BSYNC B1 ;  /* 0x0000000000017941 */ /* 0x000fea0003800000 */
.L_x_67:
[----:B------:R-:W-:Y:S01]  /*2a30*/  @!P2 IMAD R39, R39, R154, R3 ;  /* 0x0000009a2727a224 */ /* 0x000fe200078e0203 */
[----:B------:R-:W-:Y:S04]  /*2a40*/  BSSY B1, `(.L_x_69) ;  /* 0x0000006000017945 */ /* 0x000fe80003800000 */
[----:B------:R0:W-:Y:S01]  /*2a50*/  @!P2 STG.E.U8 desc[UR36][R6.64+0x19], R39 ;  /* 0x000019270600a986 */ /* 0x0001e2000c101124 */
[----:B------:R-:W-:Y:S05]  /*2a60*/  @P3 BRA `(.L_x_70) ;  /* 0x00000000000c3947 */ /* 0x000fea0003800000 */
[----:B------:R-:W5:Y:S02]  /*2a70*/  LDG.E.U8 R156, desc[UR36][R8.64+0x20] ;  /* 0x00002024089c7981 */ /* 0x000f64000c1e1100 */
[----:B-----5:R-:W-:-:S05]  /*2a80*/  PRMT R12, R156, 0x8880, RZ ;  /* 0x000088809c0c7816 */ /* 0x020fca00000000ff */
[----:B------:R-:W-:-:S07]  /*2a90*/  IMAD R3, R12, R155, RZ ;  /* 0x0000009b0c037224 */ /* 0x000fce00078e02ff */
.L_x_70:
[----:B------:R-:W-:Y:S05]  /*2aa0*/  BSYNC B1 ;  /* 0x0000000000017941 */ /* 0x000fea0003800000 */
.L_x_69:
[----:B-1----:R-:W-:Y:S01]  /*2ab0*/  @!P3 IMAD R13, R40, R154, R3 ;  /* 0x0000009a280db224 */ /* 0x002fe200078e0203 */
[----:B------:R-:W-:Y:S04]  /*2ac0*/  BSSY B1, `(.L_x_71) ;  /* 0x0000006000017945 */ /* 0x000fe80003800000 */
[----:B------:R1:W-:Y:S01]  /*2ad0*/  @!P3 STG.E.U8 desc[UR36][R4.64+0x20], R13 ;  /* 0x0000200d0400b986 */ /* 0x0003e2000c101124 */
[----:B------:R-:W-:Y:S05]  /*2ae0*/  @P4 BRA `(.L_x_72) ;  /* 0x00000000000c4947 */ /* 0x000fea0003800000 */
[----:B------:R-:W5:Y:S02]  /*2af0*/  LDG.E.U8 R156, desc[UR36][R8.64+0x21] ;  /* 0x00002124089c7981 */ /* 0x000f64000c1e1100 */
[----:B-----5:R-:W-:-:S05]  /*2b00*/  PRMT R12, R156, 0x8880, RZ ;  /* 0x000088809c0c7816 */ /* 0x020fca00000000ff */
[----:B------:R-:W-:-:S07]  /*2b10*/  IMAD R3, R12, R155, RZ ;  /* 0x0000009b0c037224 */ /* 0x000fce00078e02ff */
.L_x_72:
[----:B------:R-:W-:Y:S05]  /*2b20*/  BSYNC B1 ;  /* 0x0000000000017941 */ /* 0x000fea0003800000 */
.L_x_71:
        /* <DEDUP_REMOVED lines=10> */
.L_x_74:
[----:B------:R-:W-:Y:S05]  /*2bd0*/  BSYNC B1 ;  /* 0x0000000000017941 */ /* 0x000fea0003800000 */
.L_x_73:
[----:B-1----:R-:W-:Y:S01]  /*2be0*/  @!P2 IMAD R13, R42, R154, R3 ;  /* 0x0000009a2a0da224 */ /* 0x002fe200078e0203 */
[----:B------:R-:W-:Y:S04]  /*2bf0*/  BSSY B1, `(.L_x_75) ;  /* 0x0000006000017945 */ /* 0x000fe80003800000 */
[----:B------:R1:W-:Y:S01]  /*2c00*/  @!P2 STG.E.U8 desc[UR36][R6.64+0x20], R13 ;  /* 0x0000200d0600a986 */ /* 0x0003e2000c101124 */
[----:B------:R-:W-:Y:S05]  /*2c10*/  @P3 BRA `(.L_x_76) ;  /* 0x00000000000c3947 */ /* 0x000fea0003800000 */
[----:B------:R-:W5:Y:S02]  /*2c20*/  LDG.E.U8 R156, desc[UR36][R10.64+0x21] ;  /* 0x000021240a9c7981 */ /* 0x000f64000c1e1100 */
[----:B-----5:R-:W-:-:S05]  /*2c30*/  PRMT R12, R156, 0x8880, RZ ;  /* 0x000088809c0c7816 */ /* 0x020fca00000000ff */
[----:B------:R-:W-:-:S07]  /*2c40*/  IMAD R3, R12, R155, RZ ;  /* 0x0000009b0c037224 */ /* 0x000fce00078e02ff */
.L_x_76:
[----:B------:R-:W-:Y:S05]  /*2c50*/  BSYNC B1 ;  /* 0x0000000000017941 */ /* 0x000fea0003800000 */
.L_x_75:
[----:B------:R-:W-:Y:S01]  /*2c60*/  @!P3 IMAD R43, R43, R154, R3 ;  /* 0x0000009a2b2bb224 */ /* 0x000fe200078e0203 */
[----:B------:R-:W-:Y:S04]  /*2c70*/  BSSY B1, `(.L_x_77) ;  /* 0x0000006000017945 */ /* 0x000fe80003800000 */
[----:B------:R0:W-:Y:S01]  /*2c80*/  @!P3 STG.E.U8 desc[UR36][R6.64+0x21], R43 ;  /* 0x0000212b0600b986 */ /* 0x0001e2000c101124 */
[----:B------:R-:W-:Y:S05]  /*2c90*/  @P4 BRA `(.L_x_78) ;  /* 0x00000000000c4947 */ /* 0x000fea0003800000 */
[----:B------:R-:W5:Y:S02]  /*2ca0*/  LDG.E.U8 R156, desc[UR36][R8.64+0x28] ;  /* 0x00002824089c7981 */ /* 0x000f64000c1e1100 */
[----:B-----5:R-:W-:-:S05]  /*2cb0*/  PRMT R12, R156, 0x8880, RZ ;  /* 0x000088809c0c7816 */ /* 0x020fca00000000ff */
[----:B------:R-:W-:-:S07]  /*2cc0*/  IMAD R3, R12, R155, RZ ;  /* 0x0000009b0c037224 */ /* 0x000fce00078e02ff */
.L_x_78:
[----:B------:R-:W-:Y:S05]  /*2cd0*/  BSYNC B1 ;  /* 0x0000000000017941 */ /* 0x000fea0003800000 */
.L_x_77:
        /* <DEDUP_REMOVED lines=10> */
.L_x_80:
[----:B------:R-:W-:Y:S05]  /*2d80*/  BSYNC B1 ;  /* 0x0000000000017941 */ /* 0x000fea0003800000 */
.L_x_79:
[----:B------:R-:W-:Y:S01]  /*2d90*/  @!P2 IMAD R45, R45, R154, R3 ;  /* 0x0000009a2d2da224 */ /* 0x000fe200078e0203 */
[----:B------:R-:W-:Y:S04]  /*2da0*/  BSSY B1, `(.L_x_81) ;  /* 0x0000006000017945 */ /* 0x000fe80003800000 */
[----:B------:R0:W-:Y:S01]  /*2db0*/  @!P2 STG.E.U8 desc[UR36][R4.64+0x29], R45 ;  /* 0x0000292d0400a986 */ /* 0x0001e2000c101124 */
[----:B------:R-:W-:Y:S05]  /*2dc0*/  @P3 BRA `(.L_x_82) ;  /* 0x00000000000c3947 */ /* 0x000fea0003800000 */
[----:B------:R-:W5:Y:S02]  /*2dd0*/  LDG.E.U8 R156, desc[UR36][R10.64+0x28] ;  /* 0x000028240a9c7981 */ /* 0x000f64000c1e1100 */
[----:B-----5:R-:W-:-:S05]  /*2de0*/  PRMT R12, R156, 0x8880, RZ ;  /* 0x000088809c0c7816 */ /* 0x020fca00000000ff */
[----:B------:R-:W-:-:S07]  /*2df0*/  IMAD R3, R12, R155, RZ ;  /* 0x0000009b0c037224 */ /* 0x000fce00078e02ff */
.L_x_82:
[----:B------:R-:W-:Y:S05]  /*2e00*/  BSYNC B1 ;  /* 0x0000000000017941 */ /* 0x000fea0003800000 */
.L_x_81:
[----:B-1----:R-:W-:Y:S01]  /*2e10*/  @!P3 IMAD R13, R46, R154, R3 ;  /* 0x0000009a2e0db224 */ /* 0x002fe200078e0203 */
[----:B------:R-:W-:Y:S04]  /*2e20*/  BSSY B1, `(.L_x_83) ;  /* 0x0000006000017945 */ /* 0x000fe80003800000 */
[----:B------:R1:W-:Y:S01]  /*2e30*/  @!P3 STG.E.U8 desc[UR36][R6.64+0x28], R13 ;  /* 0x0000280d0600b986 */ /* 0x0003e2000c101124 */
[----:B------:R-:W-:Y:S05]  /*2e40*/  @P4 BRA `(.L_x_84) ;  /* 0x00000000000c4947 */ /* 0x000fea0003800000 */
[----:B------:R-:W5:Y:S02]  /*2e50*/  LDG.E.U8 R156, desc[UR36][R10.64+0x29] ;  /* 0x000029240a9c7981 */ /* 0x000f64000c1e1100 */
[----:B-----5:R-:W-:-:S05]  /*2e60*/  PRMT R12, R156, 0x8880, RZ ;  /* 0x000088809c0c7816 */ /* 0x020fca00000000ff */
[----:B------:R-:W-:-:S07]  /*2e70*/  IMAD R3, R12, R155, RZ ;  /* 0x0000009b0c037224 */ /* 0x000fce00078e02ff */
.L_x_84:
[----:B------:R-:W-:Y:S05]  /*2e80*/  BSYNC B1 ;  /* 0x0000000000017941 */ /* 0x000fea0003800000 */
.L_x_83:
        /* <DEDUP_REMOVED lines=10> */
.L_x_86:
[----:B------:R-:W-:Y:S05]  /*2f30*/  BSYNC B1 ;  /* 0x0000000000017941 */ /* 0x000fea0003800000 */
.L_x_85:
[----:B-1----:R-:W-:Y:S01]  /*2f40*/  @!P2 IMAD R13, R48, R154, R3 ;  /* 0x0000009a300da224 */ /* 0x002fe200078e0203 */
[----:B------:R-:W-:Y:S04]  /*2f50*/  BSSY B1, `(.L_x_87) ;  /* 0x0000006000017945 */ /* 0x000fe80003800000 */
[----:B------:R1:W-:Y:S01]  /*2f60*/  @!P2 STG.E.U8 desc[UR36][R4.64+0x30], R13 ;  /* 0x0000300d0400a986 */ /* 0x0003e2000c101124 */
[----:B------:R-:W-:Y:S05]  /*2f70*/  @P3 BRA `(.L_x_88) ;  /* 0x00000000000c3947 */ /* 0x000fea0003800000 */
[----:B------:R-:W5:Y:S02]  /*2f80*/  LDG.E.U8 R156, desc[UR36][R8.64+0x31] ;  /* 0x00003124089c7981 */ /* 0x000f64000c1e1100 */
[----:B-----5:R-:W-:-:S05]  /*2f90*/  PRMT R12, R156, 0x8880, RZ ;  /* 0x000088809c0c7816 */ /* 0x020fca00000000ff */
[----:B------:R-:W-:-:S07]  /*2fa0*/  IMAD R3, R12, R155, RZ ;  /* 0x0000009b0c037224 */ /* 0x000fce00078e02ff */
.L_x_88:
[----:B------:R-:W-:Y:S05]  /*2fb0*/  BSYNC B1 ;  /* 0x0000000000017941 */ /* 0x000fea0003800000 */
.L_x_87:
[----:B------:R-:W-:Y:S01]  /*2fc0*/  @!P3 IMAD R49, R49, R154, R3 ;  /* 0x0000009a3131b224 */ /* 0x000fe200078e0203 */
[----:B------:R-:W-:Y:S04]  /*2fd0*/  BSSY B1, `(.L_x_89) ;  /* 0x0000006000017945 */ /* 0x000fe80003800000 */
[----:B------:R0:W-:Y:S01]  /*2fe0*/  @!P3 STG.E.U8 desc[UR36][R4.64+0x31], R49 ;  /* 0x000031310400b986 */ /* 0x0001e2000c101124 */
[----:B------:R-:W-:Y:S05]  /*2ff0*/  @P4 BRA `(.L_x_90) ;  /* 0x00000000000c4947 */ /* 0x000fea0003800000 */
[----:B------:R-:W5:Y:S02]  /*3000*/  LDG.E.U8 R156, desc[UR36][R10.64+0x30] ;  /* 0x000030240a9c7981 */ /* 0x000f64000c1e1100 */
[----:B-----5:R-:W-:-:S05]  /*3010*/  PRMT R12, R156, 0x8880, RZ ;  /* 0x000088809c0c7816 */ /* 0x020fca00000000ff */
[----:B------:R-:W-:-:S07]  /*3020*/  IMAD R3, R12, R155, RZ ;  /* 0x0000009b0c037224 */ /* 0x000fce00078e02ff */
.L_x_90:
[----:B------:R-:W-:Y:S05]  /*3030*/  BSYNC B1 ;  /* 0x0000000000017941 */ /* 0x000fea0003800000 */
.L_x_89:
        /* <DEDUP_REMOVED lines=10> */
.L_x_92:
[----:B------:R-:W-:Y:S05]  /*30e0*/  BSYNC B1 ;  /* 0x0000000000017941 */ /* 0x000fea0003800000 */
.L_x_91:
[----:B------:R-:W-:Y:S01]  /*30f0*/  @!P2 IMAD R51, R51, R154, R3 ;  /* 0x0000009a3333a224 */ /* 0x000fe200078e0203 */
[----:B------:R-:W-:Y:S04]  /*3100*/  BSSY B1, `(.L_x_93) ;  /* 0x0000006000017945 */ /* 0x000fe80003800000 */
[----:B------:R0:W-:Y:S01]  /*3110*/  @!P2 STG.E.U8 desc[UR36][R6.64+0x31], R51 ;  /* 0x000031330600a986 */ /* 0x0001e2000c101124 */
[----:B------:R-:W-:Y:S05]  /*3120*/  @P3 BRA `(.L_x_94) ;  /* 0x00000000000c3947 */ /* 0x000fea0003800000 */
[----:B------:R-:W5:Y:S02]  /*3130*/  LDG.E.U8 R156, desc[UR36][R8.64+0x38] ;  /* 0x00003824089c7981 */ /* 0x000f64000c1e1100 */
[----:B-----5:R-:W-:-:S05]  /*3140*/  PRMT R12, R156, 0x8880, RZ ;  /* 0x000088809c0c7816 */ /* 0x020fca00000000ff */
[----:B------:R-:W-:-:S07]  /*3150*/  IMAD R3, R12, R155, RZ ;  /* 0x0000009b0c037224 */ /* 0x000fce00078e02ff */
.L_x_94:
[----:B------:R-:W-:Y:S05]  /*3160*/  BSYNC B1 ;  /* 0x0000000000017941 */ /* 0x000fea0003800000 */
.L_x_93:
[----:B-1----:R-:W-:Y:S01]  /*3170*/  @!P3 IMAD R13, R52, R154, R3 ;  /* 0x0000009a340db224 */ /* 0x002fe200078e0203 */
[----:B------:R-:W-:Y:S04]  /*3180*/  BSSY B1, `(.L_x_95) ;  /* 0x0000006000017945 */ /* 0x000fe80003800000 */
[----:B------:R1:W-:Y:S01]  /*3190*/  @!P3 STG.E.U8 desc[UR36][R4.64+0x38], R13 ;  /* 0x0000380d0400b986 */ /* 0x0003e2000c101124 */
[----:B------:R-:W-:Y:S05]  /*31a0*/  @P4 BRA `(.L_x_96) ;  /* 0x00000000000c4947 */ /* 0x000fea0003800000 */
[----:B------:R-:W5:Y:S02]  /*31b0*/  LDG.E.U8 R156, desc[UR36][R8.64+0x39] ;  /* 0x00003924089c7981 */ /* 0x000f64000c1e1100 */
[----:B-----5:R-:W-:-:S05]  /*31c0*/  PRMT R12, R156, 0x8880, RZ ;  /* 0x000088809c0c7816 */ /* 0x020fca00000000ff */
[----:B------:R-:W-:-:S07]  /*31d0*/  IMAD R3, R12, R155, RZ ;  /* 0x0000009b0c037224 */ /* 0x000fce00078e02ff */
.L_x_96:
[----:B------:R-:W-:Y:S05]  /*31e0*/  BSYNC B1 ;  /* 0x0000000000017941 */ /* 0x000fea0003800000 */
.L_x_95:
        /* <DEDUP_REMOVED lines=10> */
.L_x_98:
[----:B------:R-:W-:Y:S05]  /*3290*/  BSYNC B1 ;  /* 0x0000000000017941 */ /* 0x000fea0003800000 */
.L_x_97:
[----:B-1----:R-:W-:Y:S01]  /*32a0*/  @!P2 IMAD R13, R54, R154, R3 ;  /* 0x0000009a360da224 */ /* 0x002fe200078e0203 */
[----:B------:R-:W-:Y:S04]  /*32b0*/  BSSY B1, `(.L_x_99) ;  /* 0x0000006000017945 */ /* 0x000fe80003800000 */
[----:B------:R1:W-:Y:S01]  /*32c0*/  @!P2 STG.E.U8 desc[UR36][R6.64+0x38], R13 ;  /* 0x0000380d0600a986 */ /* 0x0003e2000c101124 */
[----:B------:R-:W-:Y:S05]  /*32d0*/  @P3 BRA `(.L_x_100) ;  /* 0x00000000000c3947 */ /* 0x000fea0003800000 */
[----:B------:R-:W5:Y:S02]  /*32e0*/  LDG.E.U8 R156, desc[UR36][R10.64+0x39] ;  /* 0x000039240a9c7981 */ /* 0x000f64000c1e1100 */
[----:B-----5:R-:W-:-:S05]  /*32f0*/  PRMT R12, R156, 0x8880, RZ ;  /* 0x000088809c0c7816 */ /* 0x020fca00000000ff */
[----:B------:R-:W-:-:S07]  /*3300*/  IMAD R3, R12, R155, RZ ;  /* 0x0000009b0c037224 */ /* 0x000fce00078e02ff */
.L_x_100:
[----:B------:R-:W-:Y:S05]  /*3310*/  BSYNC B1 ;  /* 0x0000000000017941 */ /* 0x000fea0003800000 */
.L_x_99:
[----:B------:R-:W-:Y:S01]  /*3320*/  @!P3 IMAD R55, R55, R154, R3 ;  /* 0x0000009a3737b224 */ /* 0x000fe200078e0203 */
[----:B------:R-:W-:Y:S04]  /*3330*/  BSSY B1, `(.L_x_101) ;  /* 0x0000006000017945 */ /* 0x000fe80003800000 */
[----:B------:R0:W-:Y:S01]  /*3340*/  @!P3 STG.E.U8 desc[UR36][R6.64+0x39], R55 ;  /* 0x000039370600b986 */ /* 0x0001e2000c101124 */
[----:B------:R-:W-:Y:S05]  /*3350*/  @P4 BRA `(.L_x_102) ;  /* 0x00000000000c4947 */ /* 0x000fea0003800000 */
[----:B------:R-:W5:Y:S02]  /*3360*/  LDG.E.U8 R156, desc[UR36][R8.64+0x40] ;  /* 0x00004024089c7981 */ /* 0x000f64000c1e1100 */
[----:B-----5:R-:W-:-:S05]  /*3370*/  PRMT R12, R156, 0x8880, RZ ;  /* 0x000088809c0c7816 */ /* 0x020fca00000000ff */
[----:B------:R-:W-:-:S07]  /*3380*/  IMAD R3, R12, R155, RZ ;  /* 0x0000009b0c037224 */ /* 0x000fce00078e02ff */
.L_x_102:
[----:B------:R-:W-:Y:S05]  /*3390*/  BSYNC B1 ;  /* 0x0000000000017941 */ /* 0x000fea0003800000 */
.L_x_101:
        /* <DEDUP_REMOVED lines=10> */
.L_x_104:
[----:B------:R-:W-:Y:S05]  /*3440*/  BSYNC B1 ;  /* 0x0000000000017941 */ /* 0x000fea0003800000 */
.L_x_103:
[----:B------:R-:W-:Y:S01]  /*3450*/  @!P2 IMAD R57, R57, R154, R3 ;  /* 0x0000009a3939a224 */ /* 0x000fe200078e0203 */
[----:B------:R-:W-:Y:S04]  /*3460*/  BSSY B1, `(.L_x_105) ;  /* 0x0000006000017945 */ /* 0x000fe80003800000 */
[----:B------:R0:W-:Y:S01]  /*3470*/  @!P2 STG.E.U8 desc[UR36][R4.64+0x41], R57 ;  /* 0x000041390400a986 */ /* 0x0001e2000c101124 */
[----:B------:R-:W-:Y:S05]  /*3480*/  @P3 BRA `(.L_x_106) ;  /* 0x00000000000c3947 */ /* 0x000fea0003800000 */
[----:B------:R-:W5:Y:S02]  /*3490*/  LDG.E.U8 R156, desc[UR36][R10.64+0x40] ;  /* 0x000040240a9c7981 */ /* 0x000f64000c1e1100 */
[----:B-----5:R-:W-:-:S05]  /*34a0*/  PRMT R12, R156, 0x8880, RZ ;  /* 0x000088809c0c7816 */ /* 0x020fca00000000ff */
[----:B------:R-:W-:-:S07]  /*34b0*/  IMAD R3, R12, R155, RZ ;  /* 0x0000009b0c037224 */ /* 0x000fce00078e02ff */
.L_x_106:
[----:B------:R-:W-:Y:S05]  /*34c0*/  BSYNC B1 ;  /* 0x0000000000017941 */ /* 0x000fea0003800000 */
.L_x_105:
[----:B-1----:R-:W-:Y:S01]  /*34d0*/  @!P3 IMAD R13, R58, R154, R3 ;  /* 0x0000009a3a0db224 */ /* 0x002fe200078e0203 */
[----:B------:R-:W-:Y:S04]  /*34e0*/  BSSY B1, `(.L_x_107) ;  /* 0x0000006000017945 */ /* 0x000fe80003800000 */
[----:B------:R1:W-:Y:S01]  /*34f0*/  @!P3 STG.E.U8 desc[UR36][R6.64+0x40], R13 ;  /* 0x0000400d0600b986 */ /* 0x0003e2000c101124 */
[----:B------:R-:W-:Y:S05]  /*3500*/  @P4 BRA `(.L_x_108) ;  /* 0x00000000000c4947 */ /* 0x000fea0003800000 */
[----:B------:R-:W5:Y:S02]  /*3510*/  LDG.E.U8 R156, desc[UR36][R10.64+0x41] ;  /* 0x000041240a9c7981 */ /* 0x000f64000c1e1100 */
[----:B-----5:R-:W-:-:S05]  /*3520*/  PRMT R12, R156, 0x8880, RZ ;  /* 0x000088809c0c7816 */ /* 0x020fca00000000ff */
[----:B------:R-:W-:-:S07]  /*3530*/  IMAD R3, R12, R155, RZ ;  /* 0x0000009b0c037224 */ /* 0x000fce00078e02ff */
.L_x_108:
[----:B------:R-:W-:Y:S05]  /*3540*/  BSYNC B1 ;  /* 0x0000000000017941 */ /* 0x000fea0003800000 */
.L_x_107:
        /* <DEDUP_REMOVED lines=10> */
.L_x_110:
[----:B------:R-:W-:Y:S05]  /*35f0*/  BSYNC B1 ;  /* 0x0000000000017941 */ /* 0x000fea0003800000 */
.L_x_109:
[----:B-1----:R-:W-:Y:S01]  /*3600*/  @!P2 IMAD R13, R60, R154, R3 ;  /* 0x0000009a3c0da224 */ /* 0x002fe200078e0203 */
[----:B------:R-:W-:Y:S04]  /*3610*/  BSSY B1, `(.L_x_111) ;  /* 0x0000006000017945 */ /* 0x000fe80003800000 */
[----:B------:R1:W-:Y:S01]  /*3620*/  @!P2 STG.E.U8 desc[UR36][R4.64+0x48], R13 ;  /* 0x0000480d0400a986 */ /* 0x0003e2000c101124 */
[----:B------:R-:W-:Y:S05]  /*3630*/  @P3 BRA `(.L_x_112) ;  /* 0x00000000000c3947 */ /* 0x000fea0003800000 */
[----:B------:R-:W5:Y:S02]  /*3640*/  LDG.E.U8 R156, desc[UR36][R8.64+0x49] ;  /* 0x00004924089c7981 */ /* 0x000f64000c1e1100 */
[----:B-----5:R-:W-:-:S05]  /*3650*/  PRMT R12, R156, 0x8880, RZ ;  /* 0x000088809c0c7816 */ /* 0x020fca00000000ff */
[----:B------:R-:W-:-:S07]  /*3660*/  IMAD R3, R12, R155, RZ ;  /* 0x0000009b0c037224 */ /* 0x000fce00078e02ff */
.L_x_112:
[----:B------:R-:W-:Y:S05]  /*3670*/  BSYNC B1 ;  /* 0x0000000000017941 */ /* 0x000fea0003800000 */
.L_x_111:
[----:B------:R-:W-:Y:S01]  /*3680*/  @!P3 IMAD R61, R61, R154, R3 ;  /* 0x0000009a3d3db224 */ /* 0x000fe200078e0203 */
[----:B------:R-:W-:Y:S04]  /*3690*/  BSSY B1, `(.L_x_113) ;  /* 0x0000006000017945 */ /* 0x000fe80003800000 */
[----:B------:R0:W-:Y:S01]  /*36a0*/  @!P3 STG.E.U8 desc[UR36][R4.64+0x49], R61 ;  /* 0x0000493d0400b986 */ /* 0x0001e2000c101124 */
[----:B------:R-:W-:Y:S05]  /*36b0*/  @P4 BRA `(.L_x_114) ;  /* 0x00000000000c4947 */ /* 0x000fea0003800000 */
[----:B------:R-:W5:Y:S02]  /*36c0*/  LDG.E.U8 R156, desc[UR36][R10.64+0x48] ;  /* 0x000048240a9c7981 */ /* 0x000f64000c1e1100 */
[----:B-----5:R-:W-:-:S05]  /*36d0*/  PRMT R12, R156, 0x8880, RZ ;  /* 0x000088809c0c7816 */ /* 0x020fca00000000ff */
[----:B------:R-:W-:-:S07]  /*36e0*/  IMAD R3, R12, R155, RZ ;  /* 0x0000009b0c037224 */ /* 0x000fce00078e02ff */
.L_x_114:
[----:B------:R-:W-:Y:S05]  /*36f0*/  BSYNC B1 ;  /* 0x0000000000017941 */ /* 0x000fea0003800000 */
.L_x_113:
        /* <DEDUP_REMOVED lines=10> */
.L_x_116:
[----:B------:R-:W-:Y:S05]  /*37a0*/  BSYNC B1 ;  /* 0x0000000000017941 */ /* 0x000fea0003800000 */
.L_x_115:
[----:B------:R-:W-:Y:S01]  /*37b0*/  @!P2 IMAD R63, R63, R154, R3 ;  /* 0x0000009a3f3fa224 */ /* 0x000fe200078e0203 */
[----:B------:R-:W-:Y:S04]  /*37c0*/  BSSY B1, `(.L_x_117) ;  /* 0x0000006000017945 */ /* 0x000fe80003800000 */
[----:B------:R0:W-:Y:S01]  /*37d0*/  @!P2 STG.E.U8 desc[UR36][R6.64+0x49], R63 ;  /* 0x0000493f0600a986 */ /* 0x0001e2000c101124 */
[----:B------:R-:W-:Y:S05]  /*37e0*/  @P3 BRA `(.L_x_118) ;  /* 0x00000000000c3947 */ /* 0x000fea0003800000 */
[----:B------:R-:W5:Y:S02]  /*37f0*/  LDG.E.U8 R156, desc[UR36][R8.64+0x50] ;  /* 0x00005024089c7981 */ /* 0x000f64000c1e1100 */
[----:B-----5:R-:W-:-:S05]  /*3800*/  PRMT R12, R156, 0x8880, RZ ;  /* 0x000088809c0c7816 */ /* 0x020fca00000000ff */
[----:B------:R-:W-:-:S07]  /*3810*/  IMAD R3, R12, R155, RZ ;  /* 0x0000009b0c037224 */ /* 0x000fce00078e02ff */
.L_x_118:
[----:B------:R-:W-:Y:S05]  /*3820*/  BSYNC B1 ;  /* 0x0000000000017941 */ /* 0x000fea0003800000 */
.L_x_117:
[----:B-1----:R-:W-:Y:S01]  /*3830*/  @!P3 IMAD R13, R64, R154, R3 ;  /* 0x0000009a400db224 */ /* 0x002fe200078e0203 */
[----:B------:R-:W-:Y:S04]  /*3840*/  BSSY B1, `(.L_x_119) ;  /* 0x0000006000017945 */ /* 0x000fe80003800000 */
[----:B------:R1:W-:Y:S01]  /*3850*/  @!P3 STG.E.U8 desc[UR36][R4.64+0x50], R13 ;  /* 0x0000500d0400b986 */ /* 0x0003e2000c101124 */
[----:B------:R-:W-:Y:S05]  /*3860*/  @P4 BRA `(.L_x_120) ;  /* 0x00000000000c4947 */ /* 0x000fea0003800000 */
[----:B------:R-:W5:Y:S02]  /*3870*/  LDG.E.U8 R156, desc[UR36][R8.64+0x51] ;  /* 0x00005124089c7981 */ /* 0x000f64000c1e1100 */
[----:B-----5:R-:W-:-:S05]  /*3880*/  PRMT R12, R156, 0x8880, RZ ;  /* 0x000088809c0c7816 */ /* 0x020fca00000000ff */
[----:B------:R-:W-:-:S07]  /*3890*/  IMAD R3, R12, R155, RZ ;  /* 0x0000009b0c037224 */ /* 0x000fce00078e02ff */
.L_x_120:
[----:B------:R-:W-:Y:S05]  /*38a0*/  BSYNC B1 ;  /* 0x0000000000017941 */ /* 0x000fea0003800000 */
.L_x_119:
        /* <DEDUP_REMOVED lines=10> */
.L_x_122:
[----:B------:R-:W-:Y:S05]  /*3950*/  BSYNC B1 ;  /* 0x0000000000017941 */ /* 0x000fea0003800000 */
.L_x_121:
[----:B-1----:R-:W-:Y:S01]  /*3960*/  @!P2 IMAD R13, R66, R154, R3 ;  /* 0x0000009a420da224 */ /* 0x002fe200078e0203 */
[----:B------:R-:W-:Y:S04]  /*3970*/  BSSY B1, `(.L_x_123) ;  /* 0x0000006000017945 */ /* 0x000fe80003800000 */
[----:B------:R1:W-:Y:S01]  /*3980*/  @!P2 STG.E.U8 desc[UR36][R6.64+0x50], R13 ;  /* 0x0000500d0600a986 */ /* 0x0003e2000c101124 */
[----:B------:R-:W-:Y:S05]  /*3990*/  @P3 BRA `(.L_x_124) ;  /* 0x00000000000c3947 */ /* 0x000fea0003800000 */
[----:B------:R-:W5:Y:S02]  /*39a0*/  LDG.E.U8 R156, desc[UR36][R10.64+0x51] ;  /* 0x000051240a9c7981 */ /* 0x000f64000c1e1100 */
[----:B-----5:R-:W-:-:S05]  /*39b0*/  PRMT R12, R156, 0x8880, RZ ;  /* 0x000088809c0c7816 */ /* 0x020fca00000000ff */
[----:B------:R-:W-:-:S07]  /*39c0*/  IMAD R3, R12, R155, RZ ;  /* 0x0000009b0c037224 */ /* 0x000fce00078e02ff */
.L_x_124:
[----:B------:R-:W-:Y:S05]  /*39d0*/  BSYNC B1 ;  /* 0x0000000000017941 */ /* 0x000fea0003800000 */
.L_x_123:
[----:B------:R-:W-:Y:S01]  /*39e0*/  @!P3 IMAD R67, R67, R154, R3 ;  /* 0x0000009a4343b224 */ /* 0x000fe200078e0203 */
[----:B------:R-:W-:Y:S04]  /*39f0*/  BSSY B1, `(.L_x_125) ;  /* 0x0000006000017945 */ /* 0x000fe80003800000 */
[----:B------:R0:W-:Y:S01]  /*3a00*/  @!P3 STG.E.U8 desc[UR36][R6.64+0x51], R67 ;  /* 0x000051430600b986 */ /* 0x0001e2000c101124 */
[----:B------:R-:W-:Y:S05]  /*3a10*/  @P4 BRA `(.L_x_126) ;  /* 0x00000000000c4947 */ /* 0x000fea0003800000 */
[----:B------:R-:W5:Y:S02]  /*3a20*/  LDG.E.U8 R156, desc[UR36][R8.64+0x58] ;  /* 0x00005824089c7981 */ /* 0x000f64000c1e1100 */
[----:B-----5:R-:W-:-:S05]  /*3a30*/  PRMT R12, R156, 0x8880, RZ ;  /* 0x000088809c0c7816 */ /* 0x020fca00000000ff */
[----:B------:R-:W-:-:S07]  /*3a40*/  IMAD R3, R12, R155, RZ ;  /* 0x0000009b0c037224 */ /* 0x000fce00078e02ff */
.L_x_126:
[----:B------:R-:W-:Y:S05]  /*3a50*/  BSYNC B1 ;  /* 0x0000000000017941 */ /* 0x000fea0003800000 */
.L_x_125:
        /* <DEDUP_REMOVED lines=10> */
.L_x_128:
[----:B------:R-:W-:Y:S05]  /*3b00*/  BSYNC B1 ;  /* 0x0000000000017941 */ /* 0x000fea0003800000 */
.L_x_127:
[----:B------:R-:W-:Y:S01]  /*3b10*/  @!P2 IMAD R69, R69, R154, R3 ;  /* 0x0000009a4545a224 */ /* 0x000fe200078e0203 */
[----:B------:R-:W-:Y:S04]  /*3b20*/  BSSY B1, `(.L_x_129) ;  /* 0x0000006000017945 */ /* 0x000fe80003800000 */
[----:B------:R0:W-:Y:S01]  /*3b30*/  @!P2 STG.E.U8 desc[UR36][R4.64+0x59], R69 ;  /* 0x000059450400a986 */ /* 0x0001e2000c101124 */
[----:B------:R-:W-:Y:S05]  /*3b40*/  @P3 BRA `(.L_x_130) ;  /* 0x00000000000c3947 */ /* 0x000fea0003800000 */
[----:B------:R-:W5:Y:S02]  /*3b50*/  LDG.E.U8 R156, desc[UR36][R10.64+0x58] ;  /* 0x000058240a9c7981 */ /* 0x000f64000c1e1100 */
[----:B-----5:R-:W-:-:S05]  /*3b60*/  PRMT R12, R156, 0x8880, RZ ;  /* 0x000088809c0c7816 */ /* 0x020fca00000000ff */
[----:B------:R-:W-:-:S07]  /*3b70*/  IMAD R3, R12, R155, RZ ;  /* 0x0000009b0c037224 */ /* 0x000fce00078e02ff */
.L_x_130:
[----:B------:R-:W-:Y:S05]  /*3b80*/  BSYNC B1 ;  /* 0x0000000000017941 */ /* 0x000fea0003800000 */
.L_x_129:
[----:B-1----:R-:W-:Y:S01]  /*3b90*/  @!P3 IMAD R13, R70, R154, R3 ;  /* 0x0000009a460db224 */ /* 0x002fe200078e0203 */
[----:B------:R-:W-:Y:S04]  /*3ba0*/  BSSY B1, `(.L_x_131) ;  /* 0x0000006000017945 */ /* 0x000fe80003800000 */
[----:B------:R1:W-:Y:S01]  /*3bb0*/  @!P3 STG.E.U8 desc[UR36][R6.64+0x58], R13 ;  /* 0x0000580d0600b986 */ /* 0x0003e2000c101124 */
[----:B------:R-:W-:Y:S05]  /*3bc0*/  @P4 BRA `(.L_x_132) ;  /* 0x00000000000c4947 */ /* 0x000fea0003800000 */
[----:B------:R-:W5:Y:S02]  /*3bd0*/  LDG.E.U8 R156, desc[UR36][R10.64+0x59] ;  /* 0x000059240a9c7981 */ /* 0x000f64000c1e1100 */
[----:B-----5:R-:W-:-:S05]  /*3be0*/  PRMT R12, R156, 0x8880, RZ ;  /* 0x000088809c0c7816 */ /* 0x020fca00000000ff */
[----:B------:R-:W-:-:S07]  /*3bf0*/  IMAD R3, R12, R155, RZ ;  /* 0x0000009b0c037224 */ /* 0x000fce00078e02ff */
.L_x_132:
[----:B------:R-:W-:Y:S05]  /*3c00*/  BSYNC B1 ;  /* 0x0000000000017941 */ /* 0x000fea0003800000 */
.L_x_131:
        /* <DEDUP_REMOVED lines=10> */
.L_x_134:
[----:B------:R-:W-:Y:S05]  /*3cb0*/  BSYNC B1 ;  /* 0x0000000000017941 */ /* 0x000fea0003800000 */
.L_x_133:
[----:B-1----:R-:W-:Y:S01]  /*3cc0*/  @!P2 IMAD R13, R72, R154, R3 ;  /* 0x0000009a480da224 */ /* 0x002fe200078e0203 */
[----:B------:R-:W-:Y:S04]  /*3cd0*/  BSSY B1, `(.L_x_135) ;  /* 0x0000006000017945 */ /* 0x000fe80003800000 */
[----:B------:R1:W-:Y:S01]  /*3ce0*/  @!P2 STG.E.U8 desc[UR36][R4.64+0x60], R13 ;  /* 0x0000600d0400a986 */ /* 0x0003e2000c101124 */
[----:B------:R-:W-:Y:S05]  /*3cf0*/  @P3 BRA `(.L_x_136) ;  /* 0x00000000000c3947 */ /* 0x000fea0003800000 */
[----:B------:R-:W5:Y:S02]  /*3d00*/  LDG.E.U8 R156, desc[UR36][R8.64+0x61] ;  /* 0x00006124089c7981 */ /* 0x000f64000c1e1100 */
[----:B-----5:R-:W-:-:S05]  /*3d10*/  PRMT R12, R156, 0x8880, RZ ;  /* 0x000088809c0c7816 */ /* 0x020fca00000000ff */
[----:B------:R-:W-:-:S07]  /*3d20*/  IMAD R3, R12, R155, RZ ;  /* 0x0000009b0c037224 */ /* 0x000fce00078e02ff */
.L_x_136:
[----:B------:R-:W-:Y:S05]  /*3d30*/  BSYNC B1 ;  /* 0x0000000000017941 */ /* 0x000fea0003800000 */
.L_x_135:
[----:B------:R-:W-:Y:S01]  /*3d40*/  @!P3 IMAD R73, R73, R154, R3 ;  /* 0x0000009a4949b224 */ /* 0x000fe200078e0203 */
[----:B------:R-:W-:Y:S04]  /*3d50*/  BSSY B1, `(.L_x_137) ;  /* 0x0000006000017945 */ /* 0x000fe80003800000 */
[----:B------:R0:W-:Y:S01]  /*3d60*/  @!P3 STG.E.U8 desc[UR36][R4.64+0x61], R73 ;  /* 0x000061490400b986 */ /* 0x0001e2000c101124 */
[----:B------:R-:W-:Y:S05]  /*3d70*/  @P4 BRA `(.L_x_138) ;  /* 0x00000000000c4947 */ /* 0x000fea0003800000 */
[----:B------:R-:W5:Y:S02]  /*3d80*/  LDG.E.U8 R156, desc[UR36][R10.64+0x60] ;  /* 0x000060240a9c7981 */ /* 0x000f64000c1e1100 */
[----:B-----5:R-:W-:-:S05]  /*3d90*/  PRMT R12, R156, 0x8880, RZ ;  /* 0x000088809c0c7816 */ /* 0x020fca00000000ff */
[----:B------:R-:W-:-:S07]  /*3da0*/  IMAD R3, R12, R155, RZ ;  /* 0x0000009b0c037224 */ /* 0x000fce00078e02ff */
.L_x_138:
[----:B------:R-:W-:Y:S05]  /*3db0*/  BSYNC B1 ;  /* 0x0000000000017941 */ /* 0x000fea0003800000 */
.L_x_137:
        /* <DEDUP_REMOVED lines=10> */
.L_x_140:
[----:B------:R-:W-:Y:S05]  /*3e60*/  BSYNC B1 ;  /* 0x0000000000017941 */ /* 0x000fea0003800000 */
.L_x_139:
[----:B------:R-:W-:Y:S01]  /*3e70*/  @!P2 IMAD R75, R75, R154, R3 ;  /* 0x0000009a4b4ba224 */ /* 0x000fe200078e0203 */
[----:B------:R-:W-:Y:S04]  /*3e80*/  BSSY B1, `(.L_x_141) ;  /* 0x0000006000017945 */ /* 0x000fe80003800000 */
[----:B------:R0:W-:Y:S01]  /*3e90*/  @!P2 STG.E.U8 desc[UR36][R6.64+0x61], R75 ;  /* 0x0000614b0600a986 */ /* 0x0001e2000c101124 */
[----:B------:R-:W-:Y:S05]  /*3ea0*/  @P3 BRA `(.L_x_142) ;  /* 0x00000000000c3947 */ /* 0x000fea0003800000 */
[----:B------:R-:W5:Y:S02]  /*3eb0*/  LDG.E.U8 R156, desc[UR36][R8.64+0x68] ;  /* 0x00006824089c7981 */ /* 0x000f64000c1e1100 */
[----:B-----5:R-:W-:-:S05]  /*3ec0*/  PRMT R12, R156, 0x8880, RZ ;  /* 0x000088809c0c7816 */ /* 0x020fca00000000ff */
[----:B------:R-:W-:-:S07]  /*3ed0*/  IMAD R3, R12, R155, RZ ;  /* 0x0000009b0c037224 */ /* 0x000fce00078e02ff */
.L_x_142:
[----:B------:R-:W-:Y:S05]  /*3ee0*/  BSYNC B1 ;  /* 0x0000000000017941 */ /* 0x000fea0003800000 */
.L_x_141:
[----:B-1----:R-:W-:Y:S01]  /*3ef0*/  @!P3 IMAD R13, R76, R154, R3 ;  /* 0x0000009a4c0db224 */ /* 0x002fe200078e0203 */
[----:B------:R-:W-:Y:S04]  /*3f00*/  BSSY B1, `(.L_x_143) ;  /* 0x0000006000017945 */ /* 0x000fe80003800000 */
[----:B------:R1:W-:Y:S01]  /*3f10*/  @!P3 STG.E.U8 desc[UR36][R4.64+0x68], R13 ;  /* 0x0000680d0400b986 */ /* 0x0003e2000c101124 */
[----:B------:R-:W-:Y:S05]  /*3f20*/  @P4 BRA `(.L_x_144) ;  /* 0x00000000000c4947 */ /* 0x000fea0003800000 */
[----:B------:R-:W5:Y:S02]  /*3f30*/  LDG.E.U8 R156, desc[UR36][R8.64+0x69] ;  /* 0x00006924089c7981 */ /* 0x000f64000c1e1100 */
[----:B-----5:R-:W-:-:S05]  /*3f40*/  PRMT R12, R156, 0x8880, RZ ;  /* 0x000088809c0c7816 */ /* 0x020fca00000000ff */
[----:B------:R-:W-:-:S07]  /*3f50*/  IMAD R3, R12, R155, RZ ;  /* 0x0000009b0c037224 */ /* 0x000fce00078e02ff */
.L_x_144:
[----:B------:R-:W-:Y:S05]  /*3f60*/  BSYNC B1 ;  /* 0x0000000000017941 */ /* 0x000fea0003800000 */
.L_x_143:
        /* <DEDUP_REMOVED lines=10> */
.L_x_146:
[----:B------:R-:W-:Y:S05]  /*4010*/  BSYNC B1 ;  /* 0x0000000000017941 */ /* 0x000fea0003800000 */
.L_x_145:
[----:B-1----:R-:W-:Y:S01]  /*4020*/  @!P2 IMAD R13, R78, R154, R3 ;  /* 0x0000009a4e0da224 */ /* 0x002fe200078e0203 */
[----:B------:R-:W-:Y:S04]  /*4030*/  BSSY B1, `(.L_x_147) ;  /* 0x0000006000017945 */ /* 0x000fe80003800000 */
[----:B------:R1:W-:Y:S01]  /*4040*/  @!P2 STG.E.U8 desc[UR36][R6.64+0x68], R13 ;  /* 0x0000680d0600a986 */ /* 0x0003e2000c101124 */
[----:B------:R-:W-:Y:S05]  /*4050*/  @P3 BRA `(.L_x_148) ;  /* 0x00000000000c3947 */ /* 0x000fea0003800000 */
[----:B------:R-:W5:Y:S02]  /*4060*/  LDG.E.U8 R156, desc[UR36][R10.64+0x69] ;  /* 0x000069240a9c7981 */ /* 0x000f64000c1e1100 */
[----:B-----5:R-:W-:-:S05]  /*4070*/  PRMT R12, R156, 0x8880, RZ ;  /* 0x000088809c0c7816 */ /* 0x020fca00000000ff */
[----:B------:R-:W-:-:S07]  /*4080*/  IMAD R3, R12, R155, RZ ;  /* 0x0000009b0c037224 */ /* 0x000fce00078e02ff */
.L_x_148:
[----:B------:R-:W-:Y:S05]  /*4090*/  BSYNC B1 ;  /* 0x0000000000017941 */ /* 0x000fea0003800000 */
.L_x_147:
[----:B------:R-:W-:Y:S01]  /*40a0*/  @!P3 IMAD R79, R79, R154, R3 ;  /* 0x0000009a4f4fb224 */ /* 0x000fe200078e0203 */
[----:B------:R-:W-:Y:S04]  /*40b0*/  BSSY B1, `(.L_x_149) ;  /* 0x0000006000017945 */ /* 0x000fe80003800000 */
[----:B------:R0:W-:Y:S01]  /*40c0*/  @!P3 STG.E.U8 desc[UR36][R6.64+0x69], R79 ;  /* 0x0000694f0600b986 */ /* 0x0001e2000c101124 */
[----:B------:R-:W-:Y:S05]  /*40d0*/  @P4 BRA `(.L_x_150) ;  /* 0x00000000000c4947 */ /* 0x000fea0003800000 */
[----:B------:R-:W5:Y:S02]  /*40e0*/  LDG.E.U8 R156, desc[UR36][R8.64+0x70] ;  /* 0x00007024089c7981 */ /* 0x000f64000c1e1100 */
[----:B-----5:R-:W-:-:S05]  /*40f0*/  PRMT R12, R156, 0x8880, RZ ;  /* 0x000088809c0c7816 */ /* 0x020fca00000000ff */
[----:B------:R-:W-:-:S07]  /*4100*/  IMAD R3, R12, R155, RZ ;  /* 0x0000009b0c037224 */ /* 0x000fce00078e02ff */
.L_x_150:
[----:B------:R-:W-:Y:S05]  /*4110*/  BSYNC B1 ;  /* 0x0000000000017941 */ /* 0x000fea0003800000 */
.L_x_149:
        /* <DEDUP_REMOVED lines=10> */
.L_x_152:
[----:B------:R-:W-:Y:S05]  /*41c0*/  BSYNC B1 ;  /* 0x0000000000017941 */ /* 0x000fea0003800000 */
.L_x_151:
[----:B------:R-:W-:Y:S01]  /*41d0*/  @!P2 IMAD R81, R81, R154, R3 ;  /* 0x0000009a5151a224 */ /* 0x000fe200078e0203 */
[----:B------:R-:W-:Y:S04]  /*41e0*/  BSSY B1, `(.L_x_153) ;  /* 0x0000006000017945 */ /* 0x000fe80003800000 */
[----:B------:R0:W-:Y:S01]  /*41f0*/  @!P2 STG.E.U8 desc[UR36][R4.64+0x71], R81 ;  /* 0x000071510400a986 */ /* 0x0001e2000c101124 */
[----:B------:R-:W-:Y:S05]  /*4200*/  @P3 BRA `(.L_x_154) ;  /* 0x00000000000c3947 */ /* 0x000fea0003800000 */
[----:B------:R-:W5:Y:S02]  /*4210*/  LDG.E.U8 R156, desc[UR36][R10.64+0x70] ;  /* 0x000070240a9c7981 */ /* 0x000f64000c1e1100 */
[----:B-----5:R-:W-:-:S05]  /*4220*/  PRMT R12, R156, 0x8880, RZ ;  /* 0x000088809c0c7816 */ /* 0x020fca00000000ff */
[----:B------:R-:W-:-:S07]  /*4230*/  IMAD R3, R12, R155, RZ ;  /* 0x0000009b0c037224 */ /* 0x000fce00078e02ff */
.L_x_154:
[----:B------:R-:W-:Y:S05]  /*4240*/  BSYNC B1 ;  /* 0x0000000000017941 */ /* 0x000fea0003800000 */
.L_x_153:
[----:B-1----:R-:W-:Y:S01]  /*4250*/  @!P3 IMAD R13, R82, R154, R3 ;  /* 0x0000009a520db224 */ /* 0x002fe200078e0203 */
[----:B------:R-:W-:Y:S04]  /*4260*/  BSSY B1, `(.L_x_155) ;  /* 0x0000006000017945 */ /* 0x000fe80003800000 */
[----:B------:R1:W-:Y:S01]  /*4270*/  @!P3 STG.E.U8 desc[UR36][R6.64+0x70], R13 ;  /* 0x0000700d0600b986 */ /* 0x0003e2000c101124 */
[----:B------:R-:W-:Y:S05]  /*4280*/  @P4 BRA `(.L_x_156) ;  /* 0x00000000000c4947 */ /* 0x000fea0003800000 */
[----:B------:R-:W5:Y:S02]  /*4290*/  LDG.E.U8 R156, desc[UR36][R10.64+0x71] ;  /* 0x000071240a9c7981 */ /* 0x000f64000c1e1100 */
[----:B-----5:R-:W-:-:S05]  /*42a0*/  PRMT R12, R156, 0x8880, RZ ;  /* 0x000088809c0c7816 */ /* 0x020fca00000000ff */
[----:B------:R-:W-:-:S07]  /*42b0*/  IMAD R3, R12, R155, RZ ;  /* 0x0000009b0c037224 */ /* 0x000fce00078e02ff */
.L_x_156:
[----:B------:R-:W-:Y:S05]  /*42c0*/  BSYNC B1 ;  /* 0x0000000000017941 */ /* 0x000fea0003800000 */
.L_x_155:
        /* <DEDUP_REMOVED lines=10> */
.L_x_158:
[----:B------:R-:W-:Y:S05]  /*4370*/  BSYNC B1 ;  /* 0x0000000000017941 */ /* 0x000fea0003800000 */
.L_x_157:
[----:B-1----:R-:W-:Y:S01]  /*4380*/  @!P2 IMAD R13, R84, R154, R3 ;  /* 0x0000009a540da224 */ /* 0x002fe200078e0203 */
[----:B------:R-:W-:Y:S04]  /*4390*/  BSSY B1, `(.L_x_159) ;  /* 0x0000006000017945 */ /* 0x000fe80003800000 */
[----:B------:R1:W-:Y:S01]  /*43a0*/  @!P2 STG.E.U8 desc[UR36][R4.64+0x78], R13 ;  /* 0x0000780d0400a986 */ /* 0x0003e2000c101124 */
[----:B------:R-:W-:Y:S05]  /*43b0*/  @P3 BRA `(.L_x_160) ;  /* 0x00000000000c3947 */ /* 0x000fea0003800000 */
[----:B------:R-:W5:Y:S02]  /*43c0*/  LDG.E.U8 R156, desc[UR36][R8.64+0x79] ;  /* 0x00007924089c7981 */ /* 0x000f64000c1e1100 */
[----:B-----5:R-:W-:-:S05]  /*43d0*/  PRMT R12, R156, 0x8880, RZ ;  /* 0x000088809c0c7816 */ /* 0x020fca00000000ff */
[----:B------:R-:W-:-:S07]  /*43e0*/  IMAD R3, R12, R155, RZ ;  /* 0x0000009b0c037224 */ /* 0x000fce00078e02ff */
.L_x_160:
[----:B------:R-:W-:Y:S05]  /*43f0*/  BSYNC B1 ;  /* 0x0000000000017941 */ /* 0x000fea0003800000 */
.L_x_159:
[----:B------:R-:W-:Y:S01]  /*4400*/  @!P3 IMAD R85, R85, R154, R3 ;  /* 0x0000009a5555b224 */ /* 0x000fe200078e0203 */
[----:B------:R-:W-:Y:S04]  /*4410*/  BSSY B1, `(.L_x_161) ;  /* 0x0000006000017945 */ /* 0x000fe80003800000 */
[----:B------:R0:W-:Y:S01]  /*4420*/  @!P3 STG.E.U8 desc[UR36][R4.64+0x79], R85 ;  /* 0x000079550400b986 */ /* 0x0001e2000c101124 */
[----:B------:R-:W-:Y:S05]  /*4430*/  @P4 BRA `(.L_x_162) ;  /* 0x00000000000c4947 */ /* 0x000fea0003800000 */
[----:B------:R-:W5:Y:S02]  /*4440*/  LDG.E.U8 R156, desc[UR36][R10.64+0x78] ;  /* 0x000078240a9c7981 */ /* 0x000f64000c1e1100 */
[----:B-----5:R-:W-:-:S05]  /*4450*/  PRMT R12, R156, 0x8880, RZ ;  /* 0x000088809c0c7816 */ /* 0x020fca00000000ff */
[----:B------:R-:W-:-:S07]  /*4460*/  IMAD R3, R12, R155, RZ ;  /* 0x0000009b0c037224 */ /* 0x000fce00078e02ff */
.L_x_162:
[----:B------:R-:W-:Y:S05]  /*4470*/  BSYNC B1 ;  /* 0x0000000000017941 */ /* 0x000fea0003800000 */
.L_x_161:
        /* <DEDUP_REMOVED lines=10> */
.L_x_164:
[----:B------:R-:W-:Y:S05]  /*4520*/  BSYNC B1 ;  /* 0x0000000000017941 */ /* 0x000fea0003800000 */
.L_x_163:
[----:B------:R-:W-:Y:S01]  /*4530*/  @!P2 IMAD R87, R87, R154, R3 ;  /* 0x0000009a5757a224 */ /* 0x000fe200078e0203 */
[----:B------:R-:W-:Y:S04]  /*4540*/  BSSY B1, `(.L_x_165) ;  /* 0x0000006000017945 */ /* 0x000fe80003800000 */
[----:B------:R0:W-:Y:S01]  /*4550*/  @!P2 STG.E.U8 desc[UR36][R6.64+0x79], R87 ;  /* 0x000079570600a986 */ /* 0x0001e2000c101124 */
[----:B------:R-:W-:Y:S05]  /*4560*/  @P3 BRA `(.L_x_166) ;  /* 0x00000000000c3947 */ /* 0x000fea0003800000 */
[----:B------:R-:W5:Y:S02]  /*4570*/  LDG.E.U8 R156, desc[UR36][R8.64+0x80] ;  /* 0x00008024089c7981 */ /* 0x000f64000c1e1100 */
[----:B-----5:R-:W-:-:S05]  /*4580*/  PRMT R12, R156, 0x8880, RZ ;  /* 0x000088809c0c7816 */ /* 0x020fca00000000ff */
[----:B------:R-:W-:-:S07]  /*4590*/  IMAD R3, R12, R155, RZ ;  /* 0x0000009b0c037224 */ /* 0x000fce00078e02ff */
.L_x_166:
[----:B------:R-:W-:Y:S05]  /*45a0*/  BSYNC B1 ;  /* 0x0000000000017941 */ /* 0x000fea0003800000 */
.L_x_165:
[----:B-1----:R-:W-:Y:S01]  /*45b0*/  @!P3 IMAD R13, R88, R154, R3 ;  /* 0x0000009a580db224 */ /* 0x002fe200078e0203 */
[----:B------:R-:W-:Y:S04]  /*45c0*/  BSSY B1, `(.L_x_167) ;  /* 0x0000006000017945 */ /* 0x000fe80003800000 */
[----:B------:R1:W-:Y:S01]  /*45d0*/  @!P3 STG.E.U8 desc[UR36][R4.64+0x80], R13 ;  /* 0x0000800d0400b986 */ /* 0x0003e2000c101124 */
[----:B------:R-:W-:Y:S05]  /*45e0*/  @P4 BRA `(.L_x_168) ;  /* 0x00000000000c4947 */ /* 0x000fea0003800000 */
[----:B------:R-:W5:Y:S02]  /*45f0*/  LDG.E.U8 R156, desc[UR36][R8.64+0x81] ;  /* 0x00008124089c7981 */ /* 0x000f64000c1e1100 */
[----:B-----5:R-:W-:-:S05]  /*4600*/  PRMT R12, R156, 0x8880, RZ ;  /* 0x000088809c0c7816 */ /* 0x020fca00000000ff */
[----:B------:R-:W-:-:S07]  /*4610*/  IMAD R3, R12, R155, RZ ;  /* 0x0000009b0c037224 */ /* 0x000fce00078e02ff */
.L_x_168:
[----:B------:R-:W-:Y:S05]  /*4620*/  BSYNC B1 ;  /* 0x0000000000017941 */ /* 0x000fea0003800000 */
.L_x_167:
        /* <DEDUP_REMOVED lines=10> */
.L_x_170:
[----:B------:R-:W-:Y:S05]  /*46d0*/  BSYNC B1 ;  /* 0x0000000000017941 */ /* 0x000fea0003800000 */
.L_x_169:
[----:B-1----:R-:W-:Y:S01]  /*46e0*/  @!P2 IMAD R13, R90, R154, R3 ;  /* 0x0000009a5a0da224 */ /* 0x002fe200078e0203 */
[----:B------:R-:W-:Y:S04]  /*46f0*/  BSSY B1, `(.L_x_171) ;  /* 0x0000006000017945 */ /* 0x000fe80003800000 */
[----:B------:R1:W-:Y:S01]  /*4700*/  @!P2 STG.E.U8 desc[UR36][R6.64+0x80], R13 ;  /* 0x0000800d0600a986 */ /* 0x0003e2000c101124 */
[----:B------:R-:W-:Y:S05]  /*4710*/  @P3 BRA `(.L_x_172) ;  /* 0x00000000000c3947 */ /* 0x000fea0003800000 */
[----:B------:R-:W5:Y:S02]  /*4720*/  LDG.E.U8 R156, desc[UR36][R10.64+0x81] ;  /* 0x000081240a9c7981 */ /* 0x000f64000c1e1100 */
[----:B-----5:R-:W-:-:S05]  /*4730*/  PRMT R12, R156, 0x8880, RZ ;  /* 0x000088809c0c7816 */ /* 0x020fca00000000ff */
[----:B------:R-:W-:-:S07]  /*4740*/  IMAD R3, R12, R155, RZ ;  /* 0x0000009b0c037224 */ /* 0x000fce00078e02ff */
.L_x_172:
[----:B------:R-:W-:Y:S05]  /*4750*/  BSYNC B1 ;  /* 0x0000000000017941 */ /* 0x000fea0003800000 */
.L_x_171:
[----:B------:R-:W-:Y:S01]  /*4760*/  @!P3 IMAD R91, R91, R154, R3 ;  /* 0x0000009a5b5bb224 */ /* 0x000fe200078e0203 */
[----:B------:R-:W-:Y:S04]  /*4770*/  BSSY B1, `(.L_x_173) ;  /* 0x0000006000017945 */ /* 0x000fe80003800000 */
[----:B------:R0:W-:Y:S01]  /*4780*/  @!P3 STG.E.U8 desc[UR36][R6.64+0x81], R91 ;  /* 0x0000815b0600b986 */ /* 0x0001e2000c101124 */
[----:B------:R-:W-:Y:S05]  /*4790*/  @P4 BRA `(.L_x_174) ;  /* 0x00000000000c4947 */ /* 0x000fea0003800000 */
[----:B------:R-:W5:Y:S02]  /*47a0*/  LDG.E.U8 R156, desc[UR36][R8.64+0x88] ;  /* 0x00008824089c7981 */ /* 0x000f64000c1e1100 */
[----:B-----5:R-:W-:-:S05]  /*47b0*/  PRMT R12, R156, 0x8880, RZ ;  /* 0x000088809c0c7816 */ /* 0x020fca00000000ff */
[----:B------:R-:W-:-:S07]  /*47c0*/  IMAD R3, R12, R155, RZ ;  /* 0x0000009b0c037224 */ /* 0x000fce00078e02ff */
.L_x_174:
[----:B------:R-:W-:Y:S05]  /*47d0*/  BSYNC B1 ;  /* 0x0000000000017941 */ /* 0x000fea0003800000 */
.L_x_173:
        /* <DEDUP_REMOVED lines=10> */
.L_x_176:
[----:B------:R-:W-:Y:S05]  /*4880*/  BSYNC B1 ;  /* 0x0000000000017941 */ /* 0x000fea0003800000 */
.L_x_175:
[----:B------:R-:W-:Y:S01]  /*4890*/  @!P2 IMAD R93, R93, R154, R3 ;  /* 0x0000009a5d5da224 */ /* 0x000fe200078e0203 */
[----:B------:R-:W-:Y:S04]  /*48a0*/  BSSY B1, `(.L_x_177) ;  /* 0x0000006000017945 */ /* 0x000fe80003800000 */
[----:B------:R0:W-:Y:S01]  /*48b0*/  @!P2 STG.E.U8 desc[UR36][R4.64+0x89], R93 ;  /* 0x0000895d0400a986 */ /* 0x0001e2000c101124 */
[----:B------:R-:W-:Y:S05]  /*48c0*/  @P3 BRA `(.L_x_178) ;  /* 0x00000000000c3947 */ /* 0x000fea0003800000 */
[----:B------:R-:W5:Y:S02]  /*48d0*/  LDG.E.U8 R156, desc[UR36][R10.64+0x88] ;  /* 0x000088240a9c7981 */ /* 0x000f64000c1e1100 */
[----:B-----5:R-:W-:-:S05]  /*48e0*/  PRMT R12, R156, 0x8880, RZ ;  /* 0x000088809c0c7816 */ /* 0x020fca00000000ff */
[----:B------:R-:W-:-:S07]  /*48f0*/  IMAD R3, R12, R155, RZ ;  /* 0x0000009b0c037224 */ /* 0x000fce00078e02ff */
.L_x_178:
[----:B------:R-:W-:Y:S05]  /*4900*/  BSYNC B1 ;  /* 0x0000000000017941 */ /* 0x000fea0003800000 */
.L_x_177:
[----:B-1----:R-:W-:Y:S01]  /*4910*/  @!P3 IMAD R13, R94, R154, R3 ;  /* 0x0000009a5e0db224 */ /* 0x002fe200078e0203 */
[----:B------:R-:W-:Y:S04]  /*4920*/  BSSY B1, `(.L_x_179) ;  /* 0x0000006000017945 */ /* 0x000fe80003800000 */
[----:B------:R1:W-:Y:S01]  /*4930*/  @!P3 STG.E.U8 desc[UR36][R6.64+0x88], R13 ;  /* 0x0000880d0600b986 */ /* 0x0003e2000c101124 */
[----:B------:R-:W-:Y:S05]  /*4940*/  @P4 BRA `(.L_x_180) ;  /* 0x00000000000c4947 */ /* 0x000fea0003800000 */
[----:B------:R-:W5:Y:S02]  /*4950*/  LDG.E.U8 R156, desc[UR36][R10.64+0x89] ;  /* 0x000089240a9c7981 */ /* 0x000f64000c1e1100 */
[----:B-----5:R-:W-:-:S05]  /*4960*/  PRMT R12, R156, 0x8880, RZ ;  /* 0x000088809c0c7816 */ /* 0x020fca00000000ff */
[----:B------:R-:W-:-:S07]  /*4970*/  IMAD R3, R12, R155, RZ ;  /* 0x0000009b0c037224 */ /* 0x000fce00078e02ff */
.L_x_180:
[----:B------:R-:W-:Y:S05]  /*4980*/  BSYNC B1 ;  /* 0x0000000000017941 */ /* 0x000fea0003800000 */
.L_x_179:
        /* <DEDUP_REMOVED lines=10> */
.L_x_182:
[----:B------:R-:W-:Y:S05]  /*4a30*/  BSYNC B1 ;  /* 0x0000000000017941 */ /* 0x000fea0003800000 */
.L_x_181:
[----:B-1----:R-:W-:Y:S01]  /*4a40*/  @!P2 IMAD R13, R96, R154, R3 ;  /* 0x0000009a600da224 */ /* 0x002fe200078e0203 */
[----:B------:R-:W-:Y:S04]  /*4a50*/  BSSY B1, `(.L_x_183) ;  /* 0x0000006000017945 */ /* 0x000fe80003800000 */
[----:B------:R1:W-:Y:S01]  /*4a60*/  @!P2 STG.E.U8 desc[UR36][R4.64+0x90], R13 ;  /* 0x0000900d0400a986 */ /* 0x0003e2000c101124 */
[----:B------:R-:W-:Y:S05]  /*4a70*/  @P3 BRA `(.L_x_184) ;  /* 0x00000000000c3947 */ /* 0x000fea0003800000 */
[----:B------:R-:W5:Y:S02]  /*4a80*/  LDG.E.U8 R156, desc[UR36][R8.64+0x91] ;  /* 0x00009124089c7981 */ /* 0x000f64000c1e1100 */
[----:B-----5:R-:W-:-:S05]  /*4a90*/  PRMT R12, R156, 0x8880, RZ ;  /* 0x000088809c0c7816 */ /* 0x020fca00000000ff */
[----:B------:R-:W-:-:S07]  /*4aa0*/  IMAD R3, R12, R155, RZ ;  /* 0x0000009b0c037224 */ /* 0x000fce00078e02ff */
.L_x_184:
[----:B------:R-:W-:Y:S05]  /*4ab0*/  BSYNC B1 ;  /* 0x0000000000017941 */ /* 0x000fea0003800000 */
.L_x_183:
[----:B------:R-:W-:Y:S01]  /*4ac0*/  @!P3 IMAD R97, R97, R154, R3 ;  /* 0x0000009a6161b224 */ /* 0x000fe200078e0203 */
[----:B------:R-:W-:Y:S04]  /*4ad0*/  BSSY B1, `(.L_x_185) ;  /* 0x0000006000017945 */ /* 0x000fe80003800000 */
[----:B------:R0:W-:Y:S01]  /*4ae0*/  @!P3 STG.E.U8 desc[UR36][R4.64+0x91], R97 ;  /* 0x000091610400b986 */ /* 0x0001e2000c101124 */
[----:B------:R-:W-:Y:S05]  /*4af0*/  @P4 BRA `(.L_x_186) ;  /* 0x00000000000c4947 */ /* 0x000fea0003800000 */
[----:B------:R-:W5:Y:S02]  /*4b00*/  LDG.E.U8 R156, desc[UR36][R10.64+0x90] ;  /* 0x000090240a9c7981 */ /* 0x000f64000c1e1100 */
[----:B-----5:R-:W-:-:S05]  /*4b10*/  PRMT R12, R156, 0x8880, RZ ;  /* 0x000088809c0c7816 */ /* 0x020fca00000000ff */
[----:B------:R-:W-:-:S07]  /*4b20*/  IMAD R3, R12, R155, RZ ;  /* 0x0000009b0c037224 */ /* 0x000fce00078e02ff */
.L_x_186:
[----:B------:R-:W-:Y:S05]  /*4b30*/  BSYNC B1 ;  /* 0x0000000000017941 */ /* 0x000fea0003800000 */
.L_x_185:
        /* <DEDUP_REMOVED lines=10> */
.L_x_188:
[----:B------:R-:W-:Y:S05]  /*4be0*/  BSYNC B1 ;  /* 0x0000000000017941 */ /* 0x000fea0003800000 */
.L_x_187:
[----:B------:R-:W-:Y:S01]  /*4bf0*/  @!P2 IMAD R99, R99, R154, R3 ;  /* 0x0000009a6363a224 */ /* 0x000fe200078e0203 */
[----:B------:R-:W-:Y:S04]  /*4c00*/  BSSY B1, `(.L_x_189) ;  /* 0x0000006000017945 */ /* 0x000fe80003800000 */
[----:B------:R0:W-:Y:S01]  /*4c10*/  @!P2 STG.E.U8 desc[UR36][R6.64+0x91], R99 ;  /* 0x000091630600a986 */ /* 0x0001e2000c101124 */
[----:B------:R-:W-:Y:S05]  /*4c20*/  @P3 BRA `(.L_x_190) ;  /* 0x00000000000c3947 */ /* 0x000fea0003800000 */
[----:B------:R-:W5:Y:S02]  /*4c30*/  LDG.E.U8 R156, desc[UR36][R8.64+0x98] ;  /* 0x00009824089c7981 */ /* 0x000f64000c1e1100 */
[----:B-----5:R-:W-:-:S05]  /*4c40*/  PRMT R12, R156, 0x8880, RZ ;  /* 0x000088809c0c7816 */ /* 0x020fca00000000ff */
[----:B------:R-:W-:-:S07]  /*4c50*/  IMAD R3, R12, R155, RZ ;  /* 0x0000009b0c037224 */ /* 0x000fce00078e02ff */
.L_x_190:
[----:B------:R-:W-:Y:S05]  /*4c60*/  BSYNC B1 ;  /* 0x0000000000017941 */ /* 0x000fea0003800000 */
.L_x_189:
[----:B-1----:R-:W-:Y:S01]  /*4c70*/  @!P3 IMAD R13, R100, R154, R3 ;  /* 0x0000009a640db224 */ /* 0x002fe200078e0203 */
[----:B------:R-:W-:Y:S04]  /*4c80*/  BSSY B1, `(.L_x_191) ;  /* 0x0000006000017945 */ /* 0x000fe80003800000 */
[----:B------:R1:W-:Y:S01]  /*4c90*/  @!P3 STG.E.U8 desc[UR36][R4.64+0x98], R13 ;  /* 0x0000980d0400b986 */ /* 0x0003e2000c101124 */
[----:B------:R-:W-:Y:S05]  /*4ca0*/  @P4 BRA `(.L_x_192) ;  /* 0x00000000000c4947 */ /* 0x000fea0003800000 */
[----:B------:R-:W5:Y:S02]  /*4cb0*/  LDG.E.U8 R156, desc[UR36][R8.64+0x99] ;  /* 0x00009924089c7981 */ /* 0x000f64000c1e1100 */
[----:B-----5:R-:W-:-:S05]  /*4cc0*/  PRMT R12, R156, 0x8880, RZ ;  /* 0x000088809c0c7816 */ /* 0x020fca00000000ff */
[----:B------:R-:W-:-:S07]  /*4cd0*/  IMAD R3, R12, R155, RZ ;  /* 0x0000009b0c037224 */ /* 0x000fce00078e02ff */
.L_x_192:
[----:B------:R-:W-:Y:S05]  /*4ce0*/  BSYNC B1 ;  /* 0x0000000000017941 */ /* 0x000fea0003800000 */
.L_x_191:
        /* <DEDUP_REMOVED lines=10> */
.L_x_194:
[----:B------:R-:W-:Y:S05]  /*4d90*/  BSYNC B1 ;  /* 0x0000000000017941 */ /* 0x000fea0003800000 */
.L_x_193:
[----:B-1----:R-:W-:Y:S01]  /*4da0*/  @!P2 IMAD R13, R102, R154, R3 ;  /* 0x0000009a660da224 */ /* 0x002fe200078e0203 */
[----:B------:R-:W-:Y:S04]  /*4db0*/  BSSY B1, `(.L_x_195) ;  /* 0x0000006000017945 */ /* 0x000fe80003800000 */
[----:B------:R1:W-:Y:S01]  /*4dc0*/  @!P2 STG.E.U8 desc[UR36][R6.64+0x98], R13 ;  /* 0x0000980d0600a986 */ /* 0x0003e2000c101124 */
[----:B------:R-:W-:Y:S05]  /*4dd0*/  @P3 BRA `(.L_x_196) ;  /* 0x00000000000c3947 */ /* 0x000fea0003800000 */
[----:B------:R-:W5:Y:S02]  /*4de0*/  LDG.E.U8 R156, desc[UR36][R10.64+0x99] ;  /* 0x000099240a9c7981 */ /* 0x000f64000c1e1100 */
[----:B-----5:R-:W-:-:S05]  /*4df0*/  PRMT R12, R156, 0x8880, RZ ;  /* 0x000088809c0c7816 */ /* 0x020fca00000000ff */
[----:B------:R-:W-:-:S07]  /*4e00*/  IMAD R3, R12, R155, RZ ;  /* 0x0000009b0c037224 */ /* 0x000fce00078e02ff */
.L_x_196:
[----:B------:R-:W-:Y:S05]  /*4e10*/  BSYNC B1 ;  /* 0x0000000000017941 */ /* 0x000fea0003800000 */
.L_x_195:
[----:B------:R-:W-:Y:S01]  /*4e20*/  @!P3 IMAD R103, R103, R154, R3 ;  /* 0x0000009a6767b224 */ /* 0x000fe200078e0203 */
[----:B------:R-:W-:Y:S04]  /*4e30*/  BSSY B1, `(.L_x_197) ;  /* 0x0000006000017945 */ /* 0x000fe80003800000 */
[----:B------:R0:W-:Y:S01]  /*4e40*/  @!P3 STG.E.U8 desc[UR36][R6.64+0x99], R103 ;  /* 0x000099670600b986 */ /* 0x0001e2000c101124 */
[----:B------:R-:W-:Y:S05]  /*4e50*/  @P4 BRA `(.L_x_198) ;  /* 0x00000000000c4947 */ /* 0x000fea0003800000 */
[----:B------:R-:W5:Y:S02]  /*4e60*/  LDG.E.U8 R156, desc[UR36][R8.64+0xa0] ;  /* 0x0000a024089c7981 */ /* 0x000f64000c1e1100 */
[----:B-----5:R-:W-:-:S05]  /*4e70*/  PRMT R12, R156, 0x8880, RZ ;  /* 0x000088809c0c7816 */ /* 0x020fca00000000ff */
[----:B------:R-:W-:-:S07]  /*4e80*/  IMAD R3, R12, R155, RZ ;  /* 0x0000009b0c037224 */ /* 0x000fce00078e02ff */
.L_x_198:
[----:B------:R-:W-:Y:S05]  /*4e90*/  BSYNC B1 ;  /* 0x0000000000017941 */ /* 0x000fea0003800000 */
.L_x_197:
        /* <DEDUP_REMOVED lines=10> */
.L_x_200:
[----:B------:R-:W-:Y:S05]  /*4f40*/  BSYNC B1 ;  /* 0x0000000000017941 */ /* 0x000fea0003800000 */
.L_x_199:
[----:B------:R-:W-:Y:S01]  /*4f50*/  @!P2 IMAD R105, R105, R154, R3 ;  /* 0x0000009a6969a224 */ /* 0x000fe200078e0203 */
[----:B------:R-:W-:Y:S04]  /*4f60*/  BSSY B1, `(.L_x_201) ;  /* 0x0000006000017945 */ /* 0x000fe80003800000 */
[----:B------:R0:W-:Y:S01]  /*4f70*/  @!P2 STG.E.U8 desc[UR36][R4.64+0xa1], R105 ;  /* 0x0000a1690400a986 */ /* 0x0001e2000c101124 */
[----:B------:R-:W-:Y:S05]  /*4f80*/  @P3 BRA `(.L_x_202) ;  /* 0x00000000000c3947 */ /* 0x000fea0003800000 */
[----:B------:R-:W5:Y:S02]  /*4f90*/  LDG.E.U8 R156, desc[UR36][R10.64+0xa0] ;  /* 0x0000a0240a9c7981 */ /* 0x000f64000c1e1100 */
[----:B-----5:R-:W-:-:S05]  /*4fa0*/  PRMT R12, R156, 0x8880, RZ ;  /* 0x000088809c0c7816 */ /* 0x020fca00000000ff */
[----:B------:R-:W-:-:S07]  /*4fb0*/  IMAD R3, R12, R155, RZ ;  /* 0x0000009b0c037224 */ /* 0x000fce00078e02ff */
.L_x_202:
[----:B------:R-:W-:Y:S05]  /*4fc0*/  BSYNC B1 ;  /* 0x0000000000017941 */ /* 0x000fea0003800000 */
.L_x_201:
[----:B-1----:R-:W-:Y:S01]  /*4fd0*/  @!P3 IMAD R13, R106, R154, R3 ;  /* 0x0000009a6a0db224 */ /* 0x002fe200078e0203 */
[----:B------:R-:W-:Y:S04]  /*4fe0*/  BSSY B1, `(.L_x_203) ;  /* 0x0000006000017945 */ /* 0x000fe80003800000 */
[----:B------:R1:W-:Y:S01]  /*4ff0*/  @!P3 STG.E.U8 desc[UR36][R6.64+0xa0], R13 ;  /* 0x0000a00d0600b986 */ /* 0x0003e2000c101124 */
[----:B------:R-:W-:Y:S05]  /*5000*/  @P4 BRA `(.L_x_204) ;  /* 0x00000000000c4947 */ /* 0x000fea0003800000 */
[----:B------:R-:W5:Y:S02]  /*5010*/  LDG.E.U8 R156, desc[UR36][R10.64+0xa1] ;  /* 0x0000a1240a9c7981 */ /* 0x000f64000c1e1100 */
[----:B-----5:R-:W-:-:S05]  /*5020*/  PRMT R12, R156, 0x8880, RZ ;  /* 0x000088809c0c7816 */ /* 0x020fca00000000ff */
[----:B------:R-:W-:-:S07]  /*5030*/  IMAD R3, R12, R155, RZ ;  /* 0x0000009b0c037224 */ /* 0x000fce00078e02ff */
.L_x_204:
[----:B------:R-:W-:Y:S05]  /*5040*/  BSYNC B1 ;  /* 0x0000000000017941 */ /* 0x000fea0003800000 */
.L_x_203:
        /* <DEDUP_REMOVED lines=10> */
.L_x_206:
[----:B------:R-:W-:Y:S05]  /*50f0*/  BSYNC B1 ;  /* 0x0000000000017941 */ /* 0x000fea0003800000 */
.L_x_205:
[----:B-1----:R-:W-:Y:S01]  /*5100*/  @!P2 IMAD R13, R108, R154, R3 ;  /* 0x0000009a6c0da224 */ /* 0x002fe200078e0203 */
[----:B------:R-:W-:Y:S04]  /*5110*/  BSSY B1, `(.L_x_207) ;  /* 0x0000006000017945 */ /* 0x000fe80003800000 */
[----:B------:R1:W-:Y:S01]  /*5120*/  @!P2 STG.E.U8 desc[UR36][R4.64+0xa8], R13 ;  /* 0x0000a80d0400a986 */ /* 0x0003e2000c101124 */
[----:B------:R-:W-:Y:S05]  /*5130*/  @P3 BRA `(.L_x_208) ;  /* 0x00000000000c3947 */ /* 0x000fea0003800000 */
[----:B------:R-:W5:Y:S02]  /*5140*/  LDG.E.U8 R156, desc[UR36][R8.64+0xa9] ;  /* 0x0000a924089c7981 */ /* 0x000f64000c1e1100 */
[----:B-----5:R-:W-:-:S05]  /*5150*/  PRMT R12, R156, 0x8880, RZ ;  /* 0x000088809c0c7816 */ /* 0x020fca00000000ff */
[----:B------:R-:W-:-:S07]  /*5160*/  IMAD R3, R12, R155, RZ ;  /* 0x0000009b0c037224 */ /* 0x000fce00078e02ff */
.L_x_208:
[----:B------:R-:W-:Y:S05]  /*5170*/  BSYNC B1 ;  /* 0x0000000000017941 */ /* 0x000fea0003800000 */
.L_x_207:
[----:B------:R-:W-:Y:S01]  /*5180*/  @!P3 IMAD R109, R109, R154, R3 ;  /* 0x0000009a6d6db224 */ /* 0x000fe200078e0203 */
[----:B------:R-:W-:Y:S04]  /*5190*/  BSSY B1, `(.L_x_209) ;  /* 0x0000006000017945 */ /* 0x000fe80003800000 */
[----:B------:R0:W-:Y:S01]  /*51a0*/  @!P3 STG.E.U8 desc[UR36][R4.64+0xa9], R109 ;  /* 0x0000a96d0400b986 */ /* 0x0001e2000c101124 */
[----:B------:R-:W-:Y:S05]  /*51b0*/  @P4 BRA `(.L_x_210) ;  /* 0x00000000000c4947 */ /* 0x000fea0003800000 */
[----:B------:R-:W5:Y:S02]  /*51c0*/  LDG.E.U8 R156, desc[UR36][R10.64+0xa8] ;  /* 0x0000a8240a9c7981 */ /* 0x000f64000c1e1100 */
[----:B-----5:R-:W-:-:S05]  /*51d0*/  PRMT R12, R156, 0x8880, RZ ;  /* 0x000088809c0c7816 */ /* 0x020fca00000000ff */
[----:B------:R-:W-:-:S07]  /*51e0*/  IMAD R3, R12, R155, RZ ;  /* 0x0000009b0c037224 */ /* 0x000fce00078e02ff */
.L_x_210:
[----:B------:R-:W-:Y:S05]  /*51f0*/  BSYNC B1 ;  /* 0x0000000000017941 */ /* 0x000fea0003800000 */
.L_x_209:
        /* <DEDUP_REMOVED lines=10> */
.L_x_212:
[----:B------:R-:W-:Y:S05]  /*52a0*/  BSYNC B1 ;  /* 0x0000000000017941 */ /* 0x000fea0003800000 */
.L_x_211:
[----:B------:R-:W-:Y:S01]  /*52b0*/  @!P2 IMAD R111, R111, R154, R3 ;  /* 0x0000009a6f6fa224 */ /* 0x000fe200078e0203 */
[----:B------:R-:W-:Y:S04]  /*52c0*/  BSSY B1, `(.L_x_213) ;  /* 0x0000006000017945 */ /* 0x000fe80003800000 */
[----:B------:R0:W-:Y:S01]  /*52d0*/  @!P2 STG.E.U8 desc[UR36][R6.64+0xa9], R111 ;  /* 0x0000a96f0600a986 */ /* 0x0001e2000c101124 */
[----:B------:R-:W-:Y:S05]  /*52e0*/  @P3 BRA `(.L_x_214) ;  /* 0x00000000000c3947 */ /* 0x000fea0003800000 */
[----:B------:R-:W5:Y:S02]  /*52f0*/  LDG.E.U8 R156, desc[UR36][R8.64+0xb0] ;  /* 0x0000b024089c7981 */ /* 0x000f64000c1e1100 */
[----:B-----5:R-:W-:-:S05]  /*5300*/  PRMT R12, R156, 0x8880, RZ ;  /* 0x000088809c0c7816 */ /* 0x020fca00000000ff */
[----:B------:R-:W-:-:S07]  /*5310*/  IMAD R3, R12, R155, RZ ;  /* 0x0000009b0c037224 */ /* 0x000fce00078e02ff */
.L_x_214:
[----:B------:R-:W-:Y:S05]  /*5320*/  BSYNC B1 ;  /* 0x0000000000017941 */ /* 0x000fea0003800000 */
.L_x_213:
[----:B-1----:R-:W-:Y:S01]  /*5330*/  @!P3 IMAD R13, R112, R154, R3 ;  /* 0x0000009a700db224 */ /* 0x002fe200078e0203 */
[----:B------:R-:W-:Y:S04]  /*5340*/  BSSY B1, `(.L_x_215) ;  /* 0x0000006000017945 */ /* 0x000fe80003800000 */
[----:B------:R1:W-:Y:S01]  /*5350*/  @!P3 STG.E.U8 desc[UR36][R4.64+0xb0], R13 ;  /* 0x0000b00d0400b986 */ /* 0x0003e2000c101124 */
[----:B------:R-:W-:Y:S05]  /*5360*/  @P4 BRA `(.L_x_216) ;  /* 0x00000000000c4947 */ /* 0x000fea0003800000 */
[----:B------:R-:W5:Y:S02]  /*5370*/  LDG.E.U8 R156, desc[UR36][R8.64+0xb1] ;  /* 0x0000b124089c7981 */ /* 0x000f64000c1e1100 */
[----:B-----5:R-:W-:-:S05]  /*5380*/  PRMT R12, R156, 0x8880, RZ ;  /* 0x000088809c0c7816 */ /* 0x020fca00000000ff */
[----:B------:R-:W-:-:S07]  /*5390*/  IMAD R3, R12, R155, RZ ;  /* 0x0000009b0c037224 */ /* 0x000fce00078e02ff */
.L_x_216:
[----:B------:R-:W-:Y:S05]  /*53a0*/  BSYNC B1 ;  /* 0x0000000000017941 */ /* 0x000fea0003800000 */
.L_x_215:
        /* <DEDUP_REMOVED lines=10> */
.L_x_218:
[----:B------:R-:W-:Y:S05]  /*5450*/  BSYNC B1 ;  /* 0x0000000000017941 */ /* 0x000fea0003800000 */
.L_x_217:
[----:B-1----:R-:W-:Y:S01]  /*5460*/  @!P2 IMAD R13, R114, R154, R3 ;  /* 0x0000009a720da224 */ /* 0x002fe200078e0203 */
[----:B------:R-:W-:Y:S04]  /*5470*/  BSSY B1, `(.L_x_219) ;  /* 0x0000006000017945 */ /* 0x000fe80003800000 */
[----:B------:R1:W-:Y:S01]  /*5480*/  @!P2 STG.E.U8 desc[UR36][R6.64+0xb0], R13 ;  /* 0x0000b00d0600a986 */ /* 0x0003e2000c101124 */
[----:B------:R-:W-:Y:S05]  /*5490*/  @P3 BRA `(.L_x_220) ;  /* 0x00000000000c3947 */ /* 0x000fea0003800000 */
[----:B------:R-:W5:Y:S02]  /*54a0*/  LDG.E.U8 R156, desc[UR36][R10.64+0xb1] ;  /* 0x0000b1240a9c7981 */ /* 0x000f64000c1e1100 */
[----:B-----5:R-:W-:-:S05]  /*54b0*/  PRMT R12, R156, 0x8880, RZ ;  /* 0x000088809c0c7816 */ /* 0x020fca00000000ff */
[----:B------:R-:W-:-:S07]  /*54c0*/  IMAD R3, R12, R155, RZ ;  /* 0x0000009b0c037224 */ /* 0x000fce00078e02ff */
.L_x_220:
[----:B------:R-:W-:Y:S05]  /*54d0*/  BSYNC B1 ;  /* 0x0000000000017941 */ /* 0x000fea0003800000 */
.L_x_219:
[----:B------:R-:W-:Y:S01]  /*54e0*/  @!P3 IMAD R115, R115, R154, R3 ;  /* 0x0000009a7373b224 */ /* 0x000fe200078e0203 */
[----:B------:R-:W-:Y:S04]  /*54f0*/  BSSY B1, `(.L_x_221) ;  /* 0x0000006000017945 */ /* 0x000fe80003800000 */
[----:B------:R0:W-:Y:S01]  /*5500*/  @!P3 STG.E.U8 desc[UR36][R6.64+0xb1], R115 ;  /* 0x0000b1730600b986 */ /* 0x0001e2000c101124 */
[----:B------:R-:W-:Y:S05]  /*5510*/  @P4 BRA `(.L_x_222) ;  /* 0x00000000000c4947 */ /* 0x000fea0003800000 */
[----:B------:R-:W5:Y:S02]  /*5520*/  LDG.E.U8 R156, desc[UR36][R8.64+0xb8] ;  /* 0x0000b824089c7981 */ /* 0x000f64000c1e1100 */
[----:B-----5:R-:W-:-:S05]  /*5530*/  PRMT R12, R156, 0x8880, RZ ;  /* 0x000088809c0c7816 */ /* 0x020fca00000000ff */
[----:B------:R-:W-:-:S07]  /*5540*/  IMAD R3, R12, R155, RZ ;  /* 0x0000009b0c037224 */ /* 0x000fce00078e02ff */
.L_x_222:
[----:B------:R-:W-:Y:S05]  /*5550*/  BSYNC B1 ;  /* 0x0000000000017941 */ /* 0x000fea0003800000 */
.L_x_221:
        /* <DEDUP_REMOVED lines=10> */
.L_x_224:
[----:B------:R-:W-:Y:S05]  /*5600*/  BSYNC B1 ;  /* 0x0000000000017941 */ /* 0x000fea0003800000 */
.L_x_223:
[----:B------:R-:W-:Y:S01]  /*5610*/  @!P2 IMAD R117, R117, R154, R3 ;  /* 0x0000009a7575a224 */ /* 0x000fe200078e0203 */
[----:B------:R-:W-:Y:S04]  /*5620*/  BSSY B1, `(.L_x_225) ;  /* 0x0000006000017945 */ /* 0x000fe80003800000 */
[----:B------:R0:W-:Y:S01]  /*5630*/  @!P2 STG.E.U8 desc[UR36][R4.64+0xb9], R117 ;  /* 0x0000b9750400a986 */ /* 0x0001e2000c101124 */
[----:B------:R-:W-:Y:S05]  /*5640*/  @P3 BRA `(.L_x_226) ;  /* 0x00000000000c3947 */ /* 0x000fea0003800000 */
[----:B------:R-:W5:Y:S02]  /*5650*/  LDG.E.U8 R156, desc[UR36][R10.64+0xb8] ;  /* 0x0000b8240a9c7981 */ /* 0x000f64000c1e1100 */
[----:B-----5:R-:W-:-:S05]  /*5660*/  PRMT R12, R156, 0x8880, RZ ;  /* 0x000088809c0c7816 */ /* 0x020fca00000000ff */
[----:B------:R-:W-:-:S07]  /*5670*/  IMAD R3, R12, R155, RZ ;  /* 0x0000009b0c037224 */ /* 0x000fce00078e02ff */
.L_x_226:
[----:B------:R-:W-:Y:S05]  /*5680*/  BSYNC B1 ;  /* 0x0000000000017941 */ /* 0x000fea0003800000 */
.L_x_225:
[----:B-1----:R-:W-:Y:S01]  /*5690*/  @!P3 IMAD R13, R118, R154, R3 ;  /* 0x0000009a760db224 */ /* 0x002fe200078e0203 */
[----:B------:R-:W-:Y:S04]  /*56a0*/  BSSY B1, `(.L_x_227) ;  /* 0x0000006000017945 */ /* 0x000fe80003800000 */
[----:B------:R1:W-:Y:S01]  /*56b0*/  @!P3 STG.E.U8 desc[UR36][R6.64+0xb8], R13 ;  /* 0x0000b80d0600b986 */ /* 0x0003e2000c101124 */
[----:B------:R-:W-:Y:S05]  /*56c0*/  @P4 BRA `(.L_x_228) ;  /* 0x00000000000c4947 */ /* 0x000fea0003800000 */
[----:B------:R-:W5:Y:S02]  /*56d0*/  LDG.E.U8 R156, desc[UR36][R10.64+0xb9] ;  /* 0x0000b9240a9c7981 */ /* 0x000f64000c1e1100 */
[----:B-----5:R-:W-:-:S05]  /*56e0*/  PRMT R12, R156, 0x8880, RZ ;  /* 0x000088809c0c7816 */ /* 0x020fca00000000ff */
[----:B------:R-:W-:-:S07]  /*56f0*/  IMAD R3, R12, R155, RZ ;  /* 0x0000009b0c037224 */ /* 0x000fce00078e02ff */
.L_x_228:
[----:B------:R-:W-:Y:S05]  /*5700*/  BSYNC B1 ;  /* 0x0000000000017941 */ /* 0x000fea0003800000 */
.L_x_227:
        /* <DEDUP_REMOVED lines=10> */
.L_x_230:
[----:B------:R-:W-:Y:S05]  /*57b0*/  BSYNC B1 ;  /* 0x0000000000017941 */ /* 0x000fea0003800000 */
.L_x_229:
[----:B-1----:R-:W-:Y:S01]  /*57c0*/  @!P2 IMAD R13, R120, R154, R3 ;  /* 0x0000009a780da224 */ /* 0x002fe200078e0203 */
[----:B------:R-:W-:Y:S04]  /*57d0*/  BSSY B1, `(.L_x_231) ;  /* 0x0000006000017945 */ /* 0x000fe80003800000 */
[----:B------:R1:W-:Y:S01]  /*57e0*/  @!P2 STG.E.U8 desc[UR36][R4.64+0xc0], R13 ;  /* 0x0000c00d0400a986 */ /* 0x0003e2000c101124 */
[----:B------:R-:W-:Y:S05]  /*57f0*/  @P3 BRA `(.L_x_232) ;  /* 0x00000000000c3947 */ /* 0x000fea0003800000 */
[----:B------:R-:W5:Y:S02]  /*5800*/  LDG.E.U8 R156, desc[UR36][R8.64+0xc1] ;  /* 0x0000c124089c7981 */ /* 0x000f64000c1e1100 */
[----:B-----5:R-:W-:-:S05]  /*5810*/  PRMT R12, R156, 0x8880, RZ ;  /* 0x000088809c0c7816 */ /* 0x020fca00000000ff */
[----:B------:R-:W-:-:S07]  /*5820*/  IMAD R3, R12, R155, RZ ;  /* 0x0000009b0c037224 */ /* 0x000fce00078e02ff */
.L_x_232:
[----:B------:R-:W-:Y:S05]  /*5830*/  BSYNC B1 ;  /* 0x0000000000017941 */ /* 0x000fea0003800000 */
.L_x_231:
[----:B------:R-:W-:Y:S01]  /*5840*/  @!P3 IMAD R121, R121, R154, R3 ;  /* 0x0000009a7979b224 */ /* 0x000fe200078e0203 */
[----:B------:R-:W-:Y:S04]  /*5850*/  BSSY B1, `(.L_x_233) ;  /* 0x0000006000017945 */ /* 0x000fe80003800000 */
[----:B------:R0:W-:Y:S01]  /*5860*/  @!P3 STG.E.U8 desc[UR36][R4.64+0xc1], R121 ;  /* 0x0000c1790400b986 */ /* 0x0001e2000c101124 */
[----:B------:R-:W-:Y:S05]  /*5870*/  @P4 BRA `(.L_x_234) ;  /* 0x00000000000c4947 */ /* 0x000fea0003800000 */
[----:B------:R-:W5:Y:S02]  /*5880*/  LDG.E.U8 R156, desc[UR36][R10.64+0xc0] ;  /* 0x0000c0240a9c7981 */ /* 0x000f64000c1e1100 */
[----:B-----5:R-:W-:-:S05]  /*5890*/  PRMT R12, R156, 0x8880, RZ ;  /* 0x000088809c0c7816 */ /* 0x020fca00000000ff */
[----:B------:R-:W-:-:S07]  /*58a0*/  IMAD R3, R12, R155, RZ ;  /* 0x0000009b0c037224 */ /* 0x000fce00078e02ff */
.L_x_234:
[----:B------:R-:W-:Y:S05]  /*58b0*/  BSYNC B1 ;  /* 0x0000000000017941 */ /* 0x000fea0003800000 */
.L_x_233:
        /* <DEDUP_REMOVED lines=10> */
.L_x_236:
[----:B------:R-:W-:Y:S05]  /*5960*/  BSYNC B1 ;  /* 0x0000000000017941 */ /* 0x000fea0003800000 */
.L_x_235:
[----:B------:R-:W-:Y:S01]  /*5970*/  @!P2 IMAD R123, R123, R154, R3 ;  /* 0x0000009a7b7ba224 */ /* 0x000fe200078e0203 */
[----:B------:R-:W-:Y:S04]  /*5980*/  BSSY B1, `(.L_x_237) ;  /* 0x0000006000017945 */ /* 0x000fe80003800000 */
[----:B------:R0:W-:Y:S01]  /*5990*/  @!P2 STG.E.U8 desc[UR36][R6.64+0xc1], R123 ;  /* 0x0000c17b0600a986 */ /* 0x0001e2000c101124 */
[----:B------:R-:W-:Y:S05]  /*59a0*/  @P3 BRA `(.L_x_238) ;  /* 0x00000000000c3947 */ /* 0x000fea0003800000 */
[----:B------:R-:W5:Y:S02]  /*59b0*/  LDG.E.U8 R156, desc[UR36][R8.64+0xc8] ;  /* 0x0000c824089c7981 */ /* 0x000f64000c1e1100 */
[----:B-----5:R-:W-:-:S05]  /*59c0*/  PRMT R12, R156, 0x8880, RZ ;  /* 0x000088809c0c7816 */ /* 0x020fca00000000ff */
[----:B------:R-:W-:-:S07]  /*59d0*/  IMAD R3, R12, R155, RZ ;  /* 0x0000009b0c037224 */ /* 0x000fce00078e02ff */
.L_x_238:
[----:B------:R-:W-:Y:S05]  /*59e0*/  BSYNC B1 ;  /* 0x0000000000017941 */ /* 0x000fea0003800000 */
.L_x_237:
[----:B-1----:R-:W-:Y:S01]  /*59f0*/  @!P3 IMAD R13, R124, R154, R3 ;  /* 0x0000009a7c0db224 */ /* 0x002fe200078e0203 */
[----:B------:R-:W-:Y:S04]  /*5a00*/  BSSY B1, `(.L_x_239) ;  /* 0x0000006000017945 */ /* 0x000fe80003800000 */
[----:B------:R1:W-:Y:S01]  /*5a10*/  @!P3 STG.E.U8 desc[UR36][R4.64+0xc8], R13 ;  /* 0x0000c80d0400b986 */ /* 0x0003e2000c101124 */
[----:B------:R-:W-:Y:S05]  /*5a20*/  @P4 BRA `(.L_x_240) ;  /* 0x00000000000c4947 */ /* 0x000fea0003800000 */
[----:B------:R-:W5:Y:S02]  /*5a30*/  LDG.E.U8 R156, desc[UR36][R8.64+0xc9] ;  /* 0x0000c924089c7981 */ /* 0x000f64000c1e1100 */
[----:B-----5:R-:W-:-:S05]  /*5a40*/  PRMT R12, R156, 0x8880, RZ ;  /* 0x000088809c0c7816 */ /* 0x020fca00000000ff */
[----:B------:R-:W-:-:S07]  /*5a50*/  IMAD R3, R12, R155, RZ ;  /* 0x0000009b0c037224 */ /* 0x000fce00078e02ff */
.L_x_240:
[----:B------:R-:W-:Y:S05]  /*5a60*/  BSYNC B1 ;  /* 0x0000000000017941 */ /* 0x000fea0003800000 */
.L_x_239:
        /* <DEDUP_REMOVED lines=10> */
.L_x_242:
[----:B------:R-:W-:Y:S05]  /*5b10*/  BSYNC B1 ;  /* 0x0000000000017941 */ /* 0x000fea0003800000 */
.L_x_241:
[----:B-1----:R-:W-:Y:S01]  /*5b20*/  @!P2 IMAD R13, R126, R154, R3 ;  /* 0x0000009a7e0da224 */ /* 0x002fe200078e0203 */
[----:B------:R-:W-:Y:S04]  /*5b30*/  BSSY B1, `(.L_x_243) ;  /* 0x0000006000017945 */ /* 0x000fe80003800000 */
[----:B------:R1:W-:Y:S01]  /*5b40*/  @!P2 STG.E.U8 desc[UR36][R6.64+0xc8], R13 ;  /* 0x0000c80d0600a986 */ /* 0x0003e2000c101124 */
[----:B------:R-:W-:Y:S05]  /*5b50*/  @P3 BRA `(.L_x_244) ;  /* 0x00000000000c3947 */ /* 0x000fea0003800000 */
[----:B------:R-:W5:Y:S02]  /*5b60*/  LDG.E.U8 R156, desc[UR36][R10.64+0xc9] ;  /* 0x0000c9240a9c7981 */ /* 0x000f64000c1e1100 */
[----:B-----5:R-:W-:-:S05]  /*5b70*/  PRMT R12, R156, 0x8880, RZ ;  /* 0x000088809c0c7816 */ /* 0x020fca00000000ff */
[----:B------:R-:W-:-:S07]  /*5b80*/  IMAD R3, R12, R155, RZ ;  /* 0x0000009b0c037224 */ /* 0x000fce00078e02ff */
.L_x_244:
[----:B------:R-:W-:Y:S05]  /*5b90*/  BSYNC B1 ;  /* 0x0000000000017941 */ /* 0x000fea0003800000 */
.L_x_243:
[----:B------:R-:W-:Y:S01]  /*5ba0*/  @!P3 IMAD R127, R127, R154, R3 ;  /* 0x0000009a7f7fb224 */ /* 0x000fe200078e0203 */
[----:B------:R-:W-:Y:S04]  /*5bb0*/  BSSY B1, `(.L_x_245) ;  /* 0x0000006000017945 */ /* 0x000fe80003800000 */
[----:B------:R0:W-:Y:S01]  /*5bc0*/  @!P3 STG.E.U8 desc[UR36][R6.64+0xc9], R127 ;  /* 0x0000c97f0600b986 */ /* 0x0001e2000c101124 */
[----:B------:R-:W-:Y:S05]  /*5bd0*/  @P4 BRA `(.L_x_246) ;  /* 0x00000000000c4947 */ /* 0x000fea0003800000 */
[----:B------:R-:W5:Y:S02]  /*5be0*/  LDG.E.U8 R156, desc[UR36][R8.64+0xd0] ;  /* 0x0000d024089c7981 */ /* 0x000f64000c1e1100 */
[----:B-----5:R-:W-:-:S05]  /*5bf0*/  PRMT R12, R156, 0x8880, RZ ;  /* 0x000088809c0c7816 */ /* 0x020fca00000000ff */
[----:B------:R-:W-:-:S07]  /*5c00*/  IMAD R3, R12, R155, RZ ;  /* 0x0000009b0c037224 */ /* 0x000fce00078e02ff */
.L_x_246:
[----:B------:R-:W-:Y:S05]  /*5c10*/  BSYNC B1 ;  /* 0x0000000000017941 */ /* 0x000fea0003800000 */
.L_x_245:
        /* <DEDUP_REMOVED lines=10> */
.L_x_248:
[----:B------:R-:W-:Y:S05]  /*5cc0*/  BSYNC B1 ;  /* 0x0000000000017941 */ /* 0x000fea0003800000 */
.L_x_247:
[----:B------:R-:W-:Y:S01]  /*5cd0*/  @!P2 IMAD R129, R129, R154, R3 ;  /* 0x0000009a8181a224 */ /* 0x000fe200078e0203 */
[----:B------:R-:W-:Y:S04]  /*5ce0*/  BSSY B1, `(.L_x_249) ;  /* 0x0000006000017945 */ /* 0x000fe80003800000 */
[----:B------:R0:W-:Y:S01]  /*5cf0*/  @!P2 STG.E.U8 desc[UR36][R4.64+0xd1], R129 ;  /* 0x0000d1810400a986 */ /* 0x0001e2000c101124 */
[----:B------:R-:W-:Y:S05]  /*5d00*/  @P3 BRA `(.L_x_250) ;  /* 0x00000000000c3947 */ /* 0x000fea0003800000 */
[----:B------:R-:W5:Y:S02]  /*5d10*/  LDG.E.U8 R156, desc[UR36][R10.64+0xd0] ;  /* 0x0000d0240a9c7981 */ /* 0x000f64000c1e1100 */
[----:B-----5:R-:W-:-:S05]  /*5d20*/  PRMT R12, R156, 0x8880, RZ ;  /* 0x000088809c0c7816 */ /* 0x020fca00000000ff */
[----:B------:R-:W-:-:S07]  /*5d30*/  IMAD R3, R12, R155, RZ ;  /* 0x0000009b0c037224 */ /* 0x000fce00078e02ff */
.L_x_250:
[----:B------:R-:W-:Y:S05]  /*5d40*/  BSYNC B1 ;  /* 0x0000000000017941 */ /* 0x000fea0003800000 */
.L_x_249:
[----:B-1----:R-:W-:Y:S01]  /*5d50*/  @!P3 IMAD R13, R130, R154, R3 ;  /* 0x0000009a820db224 */ /* 0x002fe200078e0203 */
[----:B------:R-:W-:Y:S04]  /*5d60*/  BSSY B1, `(.L_x_251) ;  /* 0x0000006000017945 */ /* 0x000fe80003800000 */
[----:B------:R1:W-:Y:S01]  /*5d70*/  @!P3 STG.E.U8 desc[UR36][R6.64+0xd0], R13 ;  /* 0x0000d00d0600b986 */ /* 0x0003e2000c101124 */
[----:B------:R-:W-:Y:S05]  /*5d80*/  @P4 BRA `(.L_x_252) ;  /* 0x00000000000c4947 */ /* 0x000fea0003800000 */
[----:B------:R-:W5:Y:S02]  /*5d90*/  LDG.E.U8 R156, desc[UR36][R10.64+0xd1] ;  /* 0x0000d1240a9c7981 */ /* 0x000f64000c1e1100 */
[----:B-----5:R-:W-:-:S05]  /*5da0*/  PRMT R12, R156, 0x8880, RZ ;  /* 0x000088809c0c7816 */ /* 0x020fca00000000ff */
[----:B------:R-:W-:-:S07]  /*5db0*/  IMAD R3, R12, R155, RZ ;  /* 0x0000009b0c037224 */ /* 0x000fce00078e02ff */
.L_x_252:
[----:B------:R-:W-:Y:S05]  /*5dc0*/  BSYNC B1 ;  /* 0x0000000000017941 */ /* 0x000fea0003800000 */
.L_x_251:
        /* <DEDUP_REMOVED lines=10> */
.L_x_254:
[----:B------:R-:W-:Y:S05]  /*5e70*/  BSYNC B1 ;  /* 0x0000000000017941 */ /* 0x000fea0003800000 */
.L_x_253:
[----:B-1----:R-:W-:Y:S01]  /*5e80*/  @!P2 IMAD R13, R132, R154, R3 ;  /* 0x0000009a840da224 */ /* 0x002fe200078e0203 */
[----:B------:R-:W-:Y:S04]  /*5e90*/  BSSY B1, `(.L_x_255) ;  /* 0x0000006000017945 */ /* 0x000fe80003800000 */
[----:B------:R1:W-:Y:S01]  /*5ea0*/  @!P2 STG.E.U8 desc[UR36][R4.64+0xd8], R13 ;  /* 0x0000d80d0400a986 */ /* 0x0003e2000c101124 */
[----:B------:R-:W-:Y:S05]  /*5eb0*/  @P3 BRA `(.L_x_256) ;  /* 0x00000000000c3947 */ /* 0x000fea0003800000 */
[----:B------:R-:W5:Y:S02]  /*5ec0*/  LDG.E.U8 R156, desc[UR36][R8.64+0xd9] ;  /* 0x0000d924089c7981 */ /* 0x000f64000c1e1100 */
[----:B-----5:R-:W-:-:S05]  /*5ed0*/  PRMT R12, R156, 0x8880, RZ ;  /* 0x000088809c0c7816 */ /* 0x020fca00000000ff */
[----:B------:R-:W-:-:S07]  /*5ee0*/  IMAD R3, R12, R155, RZ ;  /* 0x0000009b0c037224 */ /* 0x000fce00078e02ff */
.L_x_256:
[----:B------:R-:W-:Y:S05]  /*5ef0*/  BSYNC B1 ;  /* 0x0000000000017941 */ /* 0x000fea0003800000 */
.L_x_255:
[----:B------:R-:W-:Y:S01]  /*5f00*/  @!P3 IMAD R133, R133, R154, R3 ;  /* 0x0000009a8585b224 */ /* 0x000fe200078e0203 */
[----:B------:R-:W-:Y:S04]  /*5f10*/  BSSY B1, `(.L_x_257) ;  /* 0x0000006000017945 */ /* 0x000fe80003800000 */
[----:B------:R0:W-:Y:S01]  /*5f20*/  @!P3 STG.E.U8 desc[UR36][R4.64+0xd9], R133 ;  /* 0x0000d9850400b986 */ /* 0x0001e2000c101124 */
[----:B------:R-:W-:Y:S05]  /*5f30*/  @P4 BRA `(.L_x_258) ;  /* 0x00000000000c4947 */ /* 0x000fea0003800000 */
[----:B------:R-:W5:Y:S02]  /*5f40*/  LDG.E.U8 R156, desc[UR36][R10.64+0xd8] ;  /* 0x0000d8240a9c7981 */ /* 0x000f64000c1e1100 */
[----:B-----5:R-:W-:-:S05]  /*5f50*/  PRMT R12, R156, 0x8880, RZ ;  /* 0x000088809c0c7816 */ /* 0x020fca00000000ff */
[----:B------:R-:W-:-:S07]  /*5f60*/  IMAD R3, R12, R155, RZ ;  /* 0x0000009b0c037224 */ /* 0x000fce00078e02ff */
.L_x_258:
[----:B------:R-:W-:Y:S05]  /*5f70*/  BSYNC B1 ;  /* 0x0000000000017941 */ /* 0x000fea0003800000 */
.L_x_257:
        /* <DEDUP_REMOVED lines=10> */
.L_x_260:
[----:B------:R-:W-:Y:S05]  /*6020*/  BSYNC B1 ;  /* 0x0000000000017941 */ /* 0x000fea0003800000 */
.L_x_259:
[----:B------:R-:W-:Y:S01]  /*6030*/  @!P2 IMAD R135, R135, R154, R3 ;  /* 0x0000009a8787a224 */ /* 0x000fe200078e0203 */
[----:B------:R-:W-:Y:S04]  /*6040*/  BSSY B1, `(.L_x_261) ;  /* 0x0000006000017945 */ /* 0x000fe80003800000 */
[----:B------:R0:W-:Y:S01]  /*6050*/  @!P2 STG.E.U8 desc[UR36][R6.64+0xd9], R135 ;  /* 0x0000d9870600a986 */ /* 0x0001e2000c101124 */
[----:B------:R-:W-:Y:S05]  /*6060*/  @P3 BRA `(.L_x_262) ;  /* 0x00000000000c3947 */ /* 0x000fea0003800000 */
[----:B------:R-:W5:Y:S02]  /*6070*/  LDG.E.U8 R156, desc[UR36][R8.64+0xe0] ;  /* 0x0000e024089c7981 */ /* 0x000f64000c1e1100 */
[----:B-----5:R-:W-:-:S05]  /*6080*/  PRMT R12, R156, 0x8880, RZ ;  /* 0x000088809c0c7816 */ /* 0x020fca00000000ff */
[----:B------:R-:W-:-:S07]  /*6090*/  IMAD R3, R12, R155, RZ ;  /* 0x0000009b0c037224 */ /* 0x000fce00078e02ff */
.L_x_262:
[----:B------:R-:W-:Y:S05]  /*60a0*/  BSYNC B1 ;  /* 0x0000000000017941 */ /* 0x000fea0003800000 */
.L_x_261:
[----:B-1----:R-:W-:Y:S01]  /*60b0*/  @!P3 IMAD R13, R136, R154, R3 ;  /* 0x0000009a880db224 */ /* 0x002fe200078e0203 */
[----:B------:R-:W-:Y:S04]  /*60c0*/  BSSY B1, `(.L_x_263) ;  /* 0x0000006000017945 */ /* 0x000fe80003800000 */
[----:B------:R1:W-:Y:S01]  /*60d0*/  @!P3 STG.E.U8 desc[UR36][R4.64+0xe0], R13 ;  /* 0x0000e00d0400b986 */ /* 0x0003e2000c101124 */
[----:B------:R-:W-:Y:S05]  /*60e0*/  @P4 BRA `(.L_x_264) ;  /* 0x00000000000c4947 */ /* 0x000fea0003800000 */
[----:B------:R-:W5:Y:S02]  /*60f0*/  LDG.E.U8 R156, desc[UR36][R8.64+0xe1] ;  /* 0x0000e124089c7981 */ /* 0x000f64000c1e1100 */
[----:B-----5:R-:W-:-:S05]  /*6100*/  PRMT R12, R156, 0x8880, RZ ;  /* 0x000088809c0c7816 */ /* 0x020fca00000000ff */
[----:B------:R-:W-:-:S07]  /*6110*/  IMAD R3, R12, R155, RZ ;  /* 0x0000009b0c037224 */ /* 0x000fce00078e02ff */
.L_x_264:
[----:B------:R-:W-:Y:S05]  /*6120*/  BSYNC B1 ;  /* 0x0000000000017941 */ /* 0x000fea0003800000 */
.L_x_263:
        /* <DEDUP_REMOVED lines=10> */
.L_x_266:
[----:B------:R-:W-:Y:S05]  /*61d0*/  BSYNC B1 ;  /* 0x0000000000017941 */ /* 0x000fea0003800000 */
.L_x_265:
[----:B-1----:R-:W-:Y:S01]  /*61e0*/  @!P2 IMAD R13, R138, R154, R3 ;  /* 0x0000009a8a0da224 */ /* 0x002fe200078e0203 */
[----:B------:R-:W-:Y:S04]  /*61f0*/  BSSY B1, `(.L_x_267) ;  /* 0x0000006000017945 */ /* 0x000fe80003800000 */
[----:B------:R1:W-:Y:S01]  /*6200*/  @!P2 STG.E.U8 desc[UR36][R6.64+0xe0], R13 ;  /* 0x0000e00d0600a986 */ /* 0x0003e2000c101124 */
[----:B------:R-:W-:Y:S05]  /*6210*/  @P3 BRA `(.L_x_268) ;  /* 0x00000000000c3947 */ /* 0x000fea0003800000 */
[----:B------:R-:W5:Y:S02]  /*6220*/  LDG.E.U8 R156, desc[UR36][R10.64+0xe1] ;  /* 0x0000e1240a9c7981 */ /* 0x000f64000c1e1100 */
[----:B-----5:R-:W-:-:S05]  /*6230*/  PRMT R12, R156, 0x8880, RZ ;  /* 0x000088809c0c7816 */ /* 0x020fca00000000ff */
[----:B------:R-:W-:-:S07]  /*6240*/  IMAD R3, R12, R155, RZ ;  /* 0x0000009b0c037224 */ /* 0x000fce00078e02ff */
.L_x_268:
[----:B------:R-:W-:Y:S05]  /*6250*/  BSYNC B1 ;  /* 0x0000000000017941 */ /* 0x000fea0003800000 */
.L_x_267:
[----:B------:R-:W-:Y:S01]  /*6260*/  @!P3 IMAD R139, R139, R154, R3 ;  /* 0x0000009a8b8bb224 */ /* 0x000fe200078e0203 */
[----:B------:R-:W-:Y:S04]  /*6270*/  BSSY B1, `(.L_x_269) ;  /* 0x0000006000017945 */ /* 0x000fe80003800000 */
[----:B------:R0:W-:Y:S01]  /*6280*/  @!P3 STG.E.U8 desc[UR36][R6.64+0xe1], R139 ;  /* 0x0000e18b0600b986 */ /* 0x0001e2000c101124 */
[----:B------:R-:W-:Y:S05]  /*6290*/  @P4 BRA `(.L_x_270) ;  /* 0x00000000000c4947 */ /* 0x000fea0003800000 */
[----:B------:R-:W5:Y:S02]  /*62a0*/  LDG.E.U8 R156, desc[UR36][R8.64+0xe8] ;  /* 0x0000e824089c7981 */ /* 0x000f64000c1e1100 */
[----:B-----5:R-:W-:-:S05]  /*62b0*/  PRMT R12, R156, 0x8880, RZ ;  /* 0x000088809c0c7816 */ /* 0x020fca00000000ff */
[----:B------:R-:W-:-:S07]  /*62c0*/  IMAD R3, R12, R155, RZ ;  /* 0x0000009b0c037224 */ /* 0x000fce00078e02ff */
.L_x_270:
[----:B------:R-:W-:Y:S05]  /*62d0*/  BSYNC B1 ;  /* 0x0000000000017941 */ /* 0x000fea0003800000 */
.L_x_269:
        /* <DEDUP_REMOVED lines=10> */
.L_x_272:
[----:B------:R-:W-:Y:S05]  /*6380*/  BSYNC B1 ;  /* 0x0000000000017941 */ /* 0x000fea0003800000 */
.L_x_271:
[----:B------:R-:W-:Y:S01]  /*6390*/  @!P2 IMAD R141, R141, R154, R3 ;  /* 0x0000009a8d8da224 */ /* 0x000fe200078e0203 */
[----:B------:R-:W-:Y:S04]  /*63a0*/  BSSY B1, `(.L_x_273) ;  /* 0x0000006000017945 */ /* 0x000fe80003800000 */
[----:B------:R0:W-:Y:S01]  /*63b0*/  @!P2 STG.E.U8 desc[UR36][R4.64+0xe9], R141 ;  /* 0x0000e98d0400a986 */ /* 0x0001e2000c101124 */
[----:B------:R-:W-:Y:S05]  /*63c0*/  @P3 BRA `(.L_x_274) ;  /* 0x00000000000c3947 */ /* 0x000fea0003800000 */
[----:B------:R-:W5:Y:S02]  /*63d0*/  LDG.E.U8 R156, desc[UR36][R10.64+0xe8] ;  /* 0x0000e8240a9c7981 */ /* 0x000f64000c1e1100 */
[----:B-----5:R-:W-:-:S05]  /*63e0*/  PRMT R12, R156, 0x8880, RZ ;  /* 0x000088809c0c7816 */ /* 0x020fca00000000ff */
[----:B------:R-:W-:-:S07]  /*63f0*/  IMAD R3, R12, R155, RZ ;  /* 0x0000009b0c037224 */ /* 0x000fce00078e02ff */
.L_x_274:
[----:B------:R-:W-:Y:S05]  /*6400*/  BSYNC B1 ;  /* 0x0000000000017941 */ /* 0x000fea0003800000 */
.L_x_273:
[----:B-1----:R-:W-:Y:S01]  /*6410*/  @!P3 IMAD R13, R142, R154, R3 ;  /* 0x0000009a8e0db224 */ /* 0x002fe200078e0203 */
[----:B------:R-:W-:Y:S04]  /*6420*/  BSSY B1, `(.L_x_275) ;  /* 0x0000006000017945 */ /* 0x000fe80003800000 */
[----:B------:R1:W-:Y:S01]  /*6430*/  @!P3 STG.E.U8 desc[UR36][R6.64+0xe8], R13 ;  /* 0x0000e80d0600b986 */ /* 0x0003e2000c101124 */
[----:B------:R-:W-:Y:S05]  /*6440*/  @P4 BRA `(.L_x_276) ;  /* 0x00000000000c4947 */ /* 0x000fea0003800000 */
[----:B------:R-:W5:Y:S02]  /*6450*/  LDG.E.U8 R156, desc[UR36][R10.64+0xe9] ;  /* 0x0000e9240a9c7981 */ /* 0x000f64000c1e1100 */
[----:B-----5:R-:W-:-:S05]  /*6460*/  PRMT R12, R156, 0x8880, RZ ;  /* 0x000088809c0c7816 */ /* 0x020fca00000000ff */
[----:B------:R-:W-:-:S07]  /*6470*/  IMAD R3, R12, R155, RZ ;  /* 0x0000009b0c037224 */ /* 0x000fce00078e02ff */
.L_x_276:
[----:B------:R-:W-:Y:S05]  /*6480*/  BSYNC B1 ;  /* 0x0000000000017941 */ /* 0x000fea0003800000 */
.L_x_275:
        /* <DEDUP_REMOVED lines=10> */
.L_x_278:
[----:B------:R-:W-:Y:S05]  /*6530*/  BSYNC B1 ;  /* 0x0000000000017941 */ /* 0x000fea0003800000 */
.L_x_277:
[----:B-1----:R-:W-:Y:S01]  /*6540*/  @!P2 IMAD R13, R144, R154, R3 ;  /* 0x0000009a900da224 */ /* 0x002fe200078e0203 */
[----:B------:R-:W-:Y:S04]  /*6550*/  BSSY B1, `(.L_x_279) ;  /* 0x0000006000017945 */ /* 0x000fe80003800000 */
[----:B------:R1:W-:Y:S01]  /*6560*/  @!P2 STG.E.U8 desc[UR36][R4.64+0xf0], R13 ;  /* 0x0000f00d0400a986 */ /* 0x0003e2000c101124 */
[----:B------:R-:W-:Y:S05]  /*6570*/  @P3 BRA `(.L_x_280) ;  /* 0x00000000000c3947 */ /* 0x000fea0003800000 */
[----:B------:R-:W5:Y:S02]  /*6580*/  LDG.E.U8 R156, desc[UR36][R8.64+0xf1] ;  /* 0x0000f124089c7981 */ /* 0x000f64000c1e1100 */
[----:B-----5:R-:W-:-:S05]  /*6590*/  PRMT R12, R156, 0x8880, RZ ;  /* 0x000088809c0c7816 */ /* 0x020fca00000000ff */
[----:B------:R-:W-:-:S07]  /*65a0*/  IMAD R3, R12, R155, RZ ;  /* 0x0000009b0c037224 */ /* 0x000fce00078e02ff */
.L_x_280:
[----:B------:R-:W-:Y:S05]  /*65b0*/  BSYNC B1 ;  /* 0x0000000000017941 */ /* 0x000fea0003800000 */
.L_x_279:
[----:B------:R-:W-:Y:S01]  /*65c0*/  @!P3 IMAD R145, R145, R154, R3 ;  /* 0x0000009a9191b224 */ /* 0x000fe200078e0203 */
[----:B------:R-:W-:Y:S04]  /*65d0*/  BSSY B1, `(.L_x_281) ;  /* 0x0000006000017945 */ /* 0x000fe80003800000 */
[----:B------:R0:W-:Y:S01]  /*65e0*/  @!P3 STG.E.U8 desc[UR36][R4.64+0xf1], R145 ;  /* 0x0000f1910400b986 */ /* 0x0001e2000c101124 */
[----:B------:R-:W-:Y:S05]  /*65f0*/  @P4 BRA `(.L_x_282) ;  /* 0x00000000000c4947 */ /* 0x000fea0003800000 */
[----:B------:R-:W5:Y:S02]  /*6600*/  LDG.E.U8 R156, desc[UR36][R10.64+0xf0] ;  /* 0x0000f0240a9c7981 */ /* 0x000f64000c1e1100 */
[----:B-----5:R-:W-:-:S05]  /*6610*/  PRMT R12, R156, 0x8880, RZ ;  /* 0x000088809c0c7816 */ /* 0x020fca00000000ff */
[----:B------:R-:W-:-:S07]  /*6620*/  IMAD R3, R12, R155, RZ ;  /* 0x0000009b0c037224 */ /* 0x000fce00078e02ff */
.L_x_282:
[----:B------:R-:W-:Y:S05]  /*6630*/  BSYNC B1 ;  /* 0x0000000000017941 */ /* 0x000fea0003800000 */
.L_x_281:
[----:B------:R-:W-:Y:S01]  /*6640*/  ISETP.LT.OR P2, PT, R0, 0xf2, !P0 ;  /* 0x000000f20000780c */ /* 0x000fe20004741670 */
[----:B-1----:R-:W-:Y:S01]  /*6650*/  @!P4 IMAD R13, R146, R154, R3 ;  /* 0x0000009a920dc224 */ /* 0x002fe200078e0203 */
[----:B------:R-:W-:Y:S01]  /*6660*/  BSSY B1, `(.L_x_283) ;  /* 0x0000009000017945 */ /* 0x000fe20003800000 */
[C---:B------:R-:W-:Y:S02]  /*6670*/  ISETP.LT.OR P3, PT, R0.reuse, 0xf9, !P1 ;  /* 0x000000f90000780c */ /* 0x040fe40004f61670 */
[C---:B------:R-:W-:Y:S01]  /*6680*/  ISETP.LT.OR P1, PT, R0.reuse, 0xfa, !P1 ;  /* 0x000000fa0000780c */ /* 0x040fe20004f21670 */
[----:B------:R1:W-:Y:S01]  /*6690*/  @!P4 STG.E.U8 desc[UR36][R6.64+0xf0], R13 ;  /* 0x0000f00d0600c986 */ /* 0x0003e2000c101124 */
[----:B------:R-:W-:-:S06]  /*66a0*/  ISETP.LT.OR P4, PT, R0, 0xf9, !P0 ;  /* 0x000000f90000780c */ /* 0x000fcc0004781670 */
[----:B------:R-:W-:Y:S07]  /*66b0*/  @P2 BRA `(.L_x_284) ;  /* 0x00000000000c2947 */ /* 0x000fee0003800000 */
[----:B------:R-:W5:Y:S02]  /*66c0*/  LDG.E.U8 R156, desc[UR36][R10.64+0xf1] ;  /* 0x0000f1240a9c7981 */ /* 0x000f64000c1e1100 */
[----:B-----5:R-:W-:-:S05]  /*66d0*/  PRMT R12, R156, 0x8880, RZ ;  /* 0x000088809c0c7816 */ /* 0x020fca00000000ff */
[----:B------:R-:W-:-:S07]  /*66e0*/  IMAD R3, R12, R155, RZ ;  /* 0x0000009b0c037224 */ /* 0x000fce00078e02ff */
.L_x_284:
[----:B------:R-:W-:Y:S05]  /*66f0*/  BSYNC B1 ;  /* 0x0000000000017941 */ /* 0x000fea0003800000 */
.L_x_283:
[----:B------:R-:W-:Y:S01]  /*6700*/  @!P2 IMAD R147, R147, R154, R3 ;  /* 0x0000009a9393a224 */ /* 0x000fe200078e0203 */
[----:B------:R-:W-:Y:S04]  /*6710*/  BSSY B1, `(.L_x_285) ;  /* 0x0000006000017945 */ /* 0x000fe80003800000 */
[----:B------:R0:W-:Y:S01]  /*6720*/  @!P2 STG.E.U8 desc[UR36][R6.64+0xf1], R147 ;  /* 0x0000f1930600a986 */ /* 0x0001e2000c101124 */
[----:B------:R-:W-:Y:S05]  /*6730*/  @P3 BRA `(.L_x_286) ;  /* 0x00000000000c3947 */ /* 0x000fea0003800000 */
[----:B------:R-:W5:Y:S02]  /*6740*/  LDG.E.U8 R156, desc[UR36][R8.64+0xf8] ;  /* 0x0000f824089c7981 */ /* 0x000f64000c1e1100 */
[----:B-----5:R-:W-:-:S05]  /*6750*/  PRMT R12, R156, 0x8880, RZ ;  /* 0x000088809c0c7816 */ /* 0x020fca00000000ff */
[----:B------:R-:W-:-:S07]  /*6760*/  IMAD R3, R12, R155, RZ ;  /* 0x0000009b0c037224 */ /* 0x000fce00078e02ff */
.L_x_286:
[----:B------:R-:W-:Y:S05]  /*6770*/  BSYNC B1 ;  /* 0x0000000000017941 */ /* 0x000fea0003800000 */
.L_x_285:
[----:B-1----:R-:W-:Y:S01]  /*6780*/  @!P3 IMAD R13, R148, R154, R3 ;  /* 0x0000009a940db224 */ /* 0x002fe200078e0203 */
[----:B------:R-:W-:Y:S04]  /*6790*/  BSSY B1, `(.L_x_287) ;  /* 0x0000006000017945 */ /* 0x000fe80003800000 */
[----:B------:R1:W-:Y:S01]  /*67a0*/  @!P3 STG.E.U8 desc[UR36][R4.64+0xf8], R13 ;  /* 0x0000f80d0400b986 */ /* 0x0003e2000c101124 */
[----:B------:R-:W-:Y:S05]  /*67b0*/  @P1 BRA `(.L_x_288) ;  /* 0x00000000000c1947 */ /* 0x000fea0003800000 */
[----:B------:R-:W5:Y:S02]  /*67c0*/  LDG.E.U8 R156, desc[UR36][R8.64+0xf9] ;  /* 0x0000f924089c7981 */ /* 0x000f64000c1e1100 */
[----:B-----5:R-:W-:-:S05]  /*67d0*/  PRMT R12, R156, 0x8880, RZ ;  /* 0x000088809c0c7816 */ /* 0x020fca00000000ff */
[----:B------:R-:W-:-:S07]  /*67e0*/  IMAD R3, R12, R155, RZ ;  /* 0x0000009b0c037224 */ /* 0x000fce00078e02ff */
.L_x_288:
[----:B------:R-:W-:Y:S05]  /*67f0*/  BSYNC B1 ;  /* 0x0000000000017941 */ /* 0x000fea0003800000 */
.L_x_287:
[----:B------:R-:W-:Y:S01]  /*6800*/  @!P1 IMAD R149, R149, R154, R3 ;  /* 0x0000009a95959224 */ /* 0x000fe200078e0203 */
[----:B------:R-:W-:Y:S04]  /*6810*/  BSSY B1, `(.L_x_289) ;  /* 0x0000006000017945 */ /* 0x000fe80003800000 */
[----:B------:R0:W-:Y:S01]  /*6820*/  @!P1 STG.E.U8 desc[UR36][R4.64+0xf9], R149 ;  /* 0x0000f99504009986 */ /* 0x0001e2000c101124 */
[----:B------:R-:W-:Y:S05]  /*6830*/  @P4 BRA `(.L_x_290) ;  /* 0x00000000000c4947 */ /* 0x000fea0003800000 */
[----:B------:R-:W0:Y:S02]  /*6840*/  LDG.E.U8 R156, desc[UR36][R10.64+0xf8] ;  /* 0x0000f8240a9c7981 */ /* 0x000e24000c1e1100 */
[----:B012-4-:R-:W-:-:S05]  /*6850*/  PRMT R4, R156, 0x8880, RZ ;  /* 0x000088809c047816 */ /* 0x017fca00000000ff */
[----:B------:R-:W-:-:S07]  /*6860*/  IMAD R3, R4, R155, RZ ;  /* 0x0000009b04037224 */ /* 0x000fce00078e02ff */
.L_x_290:
[----:B------:R-:W-:Y:S05]  /*6870*/  BSYNC B1 ;  /* 0x0000000000017941 */ /* 0x000fea0003800000 */
.L_x_289:
[----:B012-4-:R-:W-:Y:S01]  /*6880*/  @!P4 IMAD R5, R150, R154, R3 ;  /* 0x0000009a9605c224 */ /* 0x017fe200078e0203 */
[----:B------:R-:W-:Y:S01]  /*6890*/  ISETP.LT.OR P0, PT, R0, 0xfa, !P0 ;  /* 0x000000fa0000780c */ /* 0x000fe20004701670 */
[----:B------:R-:W-:Y:S03]  /*68a0*/  BSSY B1, `(.L_x_291) ;  /* 0x0000006000017945 */ /* 0x000fe60003800000 */
[----:B------:R0:W-:Y:S09]  /*68b0*/  @!P4 STG.E.U8 desc[UR36][R6.64+0xf8], R5 ;  /* 0x0000f8050600c986 */ /* 0x0001f2000c101124 */
[----:B------:R-:W-:Y:S05]  /*68c0*/  @P0 BRA `(.L_x_292) ;  /* 0x00000000000c0947 */ /* 0x000fea0003800000 */
[----:B------:R-:W2:Y:S02]  /*68d0*/  LDG.E.U8 R156, desc[UR36][R10.64+0xf9] ;  /* 0x0000f9240a9c7981 */ /* 0x000ea4000c1e1100 */
[----:B--2---:R-:W-:-:S05]  /*68e0*/  PRMT R0, R156, 0x8880, RZ ;  /* 0x000088809c007816 */ /* 0x004fca00000000ff */
[----:B------:R-:W-:-:S07]  /*68f0*/  IMAD R3, R0, R155, RZ ;  /* 0x0000009b00037224 */ /* 0x000fce00078e02ff */
.L_x_292:
[----:B------:R-:W-:Y:S05]  /*6900*/  BSYNC B1 ;  /* 0x0000000000017941 */ /* 0x000fea0003800000 */
.L_x_291:
[----:B------:R-:W-:Y:S01]  /*6910*/  IMAD R3, R151, R154, R3 ;  /* 0x0000009a97037224 */ /* 0x000fe200078e0203 */
[----:B------:R-:W-:Y:S06]  /*6920*/  @P0 BRA `(.L_x_293) ;  /* 0x0000001800100947 */ /* 0x000fec0003800000 */
[----:B------:R2:W-:Y:S01]  /*6930*/  STG.E.U8 desc[UR36][R6.64+0xf9], R3 ;  /* 0x0000f90306007986 */ /* 0x0005e2000c101124 */
[----:B------:R-:W-:Y:S05]  /*6940*/  BRA `(.L_x_293) ;  /* 0x0000001800087947 */ /* 0x000fea0003800000 */
.L_x_36:
[C---:B------:R-:W-:Y:S02]  /*6950*/  ISETP.GE.AND P1, PT, R20.reuse, 0x1, PT ;  /* 0x000000011400780c */ /* 0x040fe40003f26270 */
[----:B------:R-:W-:Y:S02]  /*6960*/  ISETP.GE.AND P0, PT, R20, 0x9, PT ;  /* 0x000000091400780c */ /* 0x000fe40003f06270 */
[C---:B------:R-:W-:Y:S02]  /*6970*/  ISETP.LT.OR P2, PT, R0.reuse, 0x1, !P1 ;  /* 0x000000010000780c */ /* 0x040fe40004f41670 */
[C---:B------:R-:W-:Y:S02]  /*6980*/  ISETP.LT.OR P3, PT, R0.reuse, 0x2, !P1 ;  /* 0x000000020000780c */ /* 0x040fe40004f61670 */
[----:B------:R-:W-:-:S09]  /*6990*/  ISETP.LT.OR P4, PT, R0, 0x1, !P0 ;  /* 0x000000010000780c */ /* 0x000fd20004781670 */
[-C--:B------:R-:W-:Y:S02]  /*69a0*/  @!P2 IMAD R3, R24, R154.reuse, RZ ;  /* 0x0000009a1803a224 */ /* 0x080fe400078e02ff */
[-C--:B------:R-:W-:Y:S02]  /*69b0*/  @!P3 IMAD R25, R25, R154.reuse, RZ ;  /* 0x0000009a1919b224 */ /* 0x080fe400078e02ff */
[----:B------:R-:W-:Y:S01]  /*69c0*/  @!P4 IMAD R9, R26, R154, RZ ;  /* 0x0000009a1a09c224 */ /* 0x000fe200078e02ff */
[----:B------:R0:W-:Y:S01]  /*69d0*/  @!P2 STG.E.U8 desc[UR36][R4.64], R3 ;  /* 0x000000030400a986 */ /* 0x0001e2000c101124 */
[----:B------:R-:W-:-:S03]  /*69e0*/  ISETP.LT.OR P2, PT, R0, 0x2, !P0 ;  /* 0x000000020000780c */ /* 0x000fc60004741670 */
[----:B------:R-:W-:Y:S01]  /*69f0*/  @!P3 STG.E.U8 desc[UR36][R4.64+0x1], R25 ;  /* 0x000001190400b986 */ /* 0x000fe2000c101124 */
[----:B------:R-:W-:-:S03]  /*6a00*/  ISETP.LT.OR P3, PT, R0, 0x9, !P1 ;  /* 0x000000090000780c */ /* 0x000fc60004f61670 */
[----:B------:R1:W-:Y:S01]  /*6a10*/  @!P4 STG.E.U8 desc[UR36][R6.64], R9 ;  /* 0x000000090600c986 */ /* 0x0003e2000c101124 */
[----:B------:R-:W-:-:S05]  /*6a20*/  ISETP.LT.OR P4, PT, R0, 0xa, !P1 ;  /* 0x0000000a0000780c */ /* 0x000fca0004f81670 */
[----:B------:R-:W-:-:S04]  /*6a30*/  @!P2 IMAD R27, R27, R154, RZ ;  /* 0x0000009a1b1ba224 */ /* 0x000fc800078e02ff */
[-C--:B------:R-:W-:Y:S01]  /*6a40*/  @!P3 IMAD R11, R28, R154.reuse, RZ ;  /* 0x0000009a1c0bb224 */ /* 0x080fe200078e02ff */
[----:B------:R-:W-:Y:S01]  /*6a50*/  @!P2 STG.E.U8 desc[UR36][R6.64+0x1], R27 ;  /* 0x0000011b0600a986 */ /* 0x000fe2000c101124 */
[C---:B------:R-:W-:Y:S02]  /*6a60*/  ISETP.LT.OR P2, PT, R0.reuse, 0x9, !P0 ;  /* 0x000000090000780c */ /* 0x040fe40004741670 */
[----:B------:R-:W-:Y:S01]  /*6a70*/  @!P4 IMAD R29, R29, R154, RZ ;  /* 0x0000009a1d1dc224 */ /* 0x000fe200078e02ff */
[----:B------:R2:W-:Y:S01]  /*6a80*/  @!P3 STG.E.U8 desc[UR36][R4.64+0x8], R11 ;  /* 0x0000080b0400b986 */ /* 0x0005e2000c101124 */
[----:B------:R-:W-:-:S03]  /*6a90*/  ISETP.LT.OR P3, PT, R0, 0xa, !P0 ;  /* 0x0000000a0000780c */ /* 0x000fc60004761670 */
[----:B------:R-:W-:Y:S01]  /*6aa0*/  @!P4 STG.E.U8 desc[UR36][R4.64+0x9], R29 ;  /* 0x0000091d0400c986 */ /* 0x000fe2000c101124 */
[----:B------:R-:W-:-:S05]  /*6ab0*/  ISETP.LT.OR P4, PT, R0, 0x11, !P1 ;  /* 0x000000110000780c */ /* 0x000fca0004f81670 */
[----:B0-----:R-:W-:-:S04]  /*6ac0*/  @!P2 IMAD R3, R30, R154, RZ ;  /* 0x0000009a1e03a224 */ /* 0x001fc800078e02ff */
[-C--:B------:R-:W-:Y:S01]  /*6ad0*/  @!P3 IMAD R31, R31, R154.reuse, RZ ;  /* 0x0000009a1f1fb224 */ /* 0x080fe200078e02ff */
[----:B------:R0:W-:Y:S01]  /*6ae0*/  @!P2 STG.E.U8 desc[UR36][R6.64+0x8], R3 ;  /* 0x000008030600a986 */ /* 0x0001e2000c101124 */
[----:B------:R-:W-:Y:S02]  /*6af0*/  ISETP.LT.OR P2, PT, R0, 0x12, !P1 ;  /* 0x000000120000780c */ /* 0x000fe40004f41670 */
[----:B-1----:R-:W-:Y:S01]  /*6b00*/  @!P4 IMAD R9, R32, R154, RZ ;  /* 0x0000009a2009c224 */ /* 0x002fe200078e02ff */
[----:B------:R-:W-:Y:S01]  /*6b10*/  @!P3 STG.E.U8 desc[UR36][R6.64+0x9], R31 ;  /* 0x0000091f0600b986 */ /* 0x000fe2000c101124 */
[----:B------:R-:W-:-:S03]  /*6b20*/  ISETP.LT.OR P3, PT, R0, 0x11, !P0 ;  /* 0x000000110000780c */ /* 0x000fc60004761670 */
[----:B------:R1:W-:Y:S01]  /*6b30*/  @!P4 STG.E.U8 desc[UR36][R4.64+0x10], R9 ;  /* 0x000010090400c986 */ /* 0x0003e2000c101124 */
[----:B------:R-:W-:-:S05]  /*6b40*/  ISETP.LT.OR P4, PT, R0, 0x12, !P0 ;  /* 0x000000120000780c */ /* 0x000fca0004781670 */
[----:B------:R-:W-:-:S04]  /*6b50*/  @!P2 IMAD R33, R33, R154, RZ ;  /* 0x0000009a2121a224 */ /* 0x000fc800078e02ff */
[-C--:B--2---:R-:W-:Y:S01]  /*6b60*/  @!P3 IMAD R11, R34, R154.reuse, RZ ;  /* 0x0000009a220bb224 */ /* 0x084fe200078e02ff */
        /* <DEDUP_REMOVED lines=336> */
[----:B------:R1:W-:Y:S01]  /*8070*/  @!P3 STG.E.U8 desc[UR36][R4.64+0xf1], R145 ;  /* 0x0000f1910400b986 */ /* 0x0003e2000c101124 */
[C---:B------:R-:W-:Y:S02]  /*8080*/  ISETP.LT.OR P3, PT, R0.reuse, 0xf9, !P1 ;  /* 0x000000f90000780c */ /* 0x040fe40004f61670 */
[C---:B------:R-:W-:Y:S01]  /*8090*/  ISETP.LT.OR P1, PT, R0.reuse, 0xfa, !P1 ;  /* 0x000000fa0000780c */ /* 0x040fe20004f21670 */
[----:B------:R1:W-:Y:S01]  /*80a0*/  @!P4 STG.E.U8 desc[UR36][R6.64+0xf0], R9 ;  /* 0x0000f0090600c986 */ /* 0x0003e2000c101124 */
[----:B------:R-:W-:-:S02]  /*80b0*/  ISETP.LT.OR P4, PT, R0, 0xf9, !P0 ;  /* 0x000000f90000780c */ /* 0x000fc40004781670 */
[----:B------:R-:W-:-:S03]  /*80c0*/  ISETP.LT.OR P0, PT, R0, 0xfa, !P0 ;  /* 0x000000fa0000780c */ /* 0x000fc60004701670 */
[----:B------:R-:W-:-:S04]  /*80d0*/  @!P2 IMAD R147, R147, R154, RZ ;  /* 0x0000009a9393a224 */ /* 0x000fc800078e02ff */
[-C--:B--2---:R-:W-:Y:S01]  /*80e0*/  @!P3 IMAD R11, R148, R154.reuse, RZ ;  /* 0x0000009a940bb224 */ /* 0x084fe200078e02ff */
[----:B------:R1:W-:Y:S01]  /*80f0*/  @!P2 STG.E.U8 desc[UR36][R6.64+0xf1], R147 ;  /* 0x0000f1930600a986 */ /* 0x0003e2000c101124 */
[-C--:B------:R-:W-:Y:S02]  /*8100*/  @!P1 IMAD R149, R149, R154.reuse, RZ ;  /* 0x0000009a95959224 */ /* 0x080fe400078e02ff */
[-C--:B0-----:R-:W-:Y:S01]  /*8110*/  @!P4 IMAD R3, R150, R154.reuse, RZ ;  /* 0x0000009a9603c224 */ /* 0x081fe200078e02ff */
[----:B------:R1:W-:Y:S01]  /*8120*/  @!P3 STG.E.U8 desc[UR36][R4.64+0xf8], R11 ;  /* 0x0000f80b0400b986 */ /* 0x0003e2000c101124 */
[----:B------:R-:W-:-:S03]  /*8130*/  @!P0 IMAD R151, R151, R154, RZ ;  /* 0x0000009a97978224 */ /* 0x000fc600078e02ff */
[----:B------:R1:W-:Y:S04]  /*8140*/  @!P1 STG.E.U8 desc[UR36][R4.64+0xf9], R149 ;  /* 0x0000f99504009986 */ /* 0x0003e8000c101124 */
[----:B------:R1:W-:Y:S04]  /*8150*/  @!P4 STG.E.U8 desc[UR36][R6.64+0xf8], R3 ;  /* 0x0000f8030600c986 */ /* 0x0003e8000c101124 */
[----:B------:R1:W-:Y:S02]  /*8160*/  @!P0 STG.E.U8 desc[UR36][R6.64+0xf9], R151 ;  /* 0x0000f99706008986 */ /* 0x0003e4000c101124 */
.L_x_293:
[----:B------:R-:W-:Y:S05]  /*8170*/  BSYNC B0 ;  /* 0x0000000000007941 */ /* 0x000fea0003800000 */
.L_x_35:
[----:B------:R-:W-:Y:S01]  /*8180*/  ULDC UR4, c[0x0][0xc] ;  /* 0x0000030000047ab9 */ /* 0x000fe20000000800 */
[----:B------:R-:W-:Y:S01]  /*8190*/  ULDC UR5, c[0x0][0x10] ;  /* 0x0000040000057ab9 */ /* 0x000fe20000000800 */
[----:B-12---:R-:W1:Y:S01]  /*81a0*/  LDC R3, c[0x0][0x14] ;  /* 0x00000500ff037b82 */ /* 0x006e620000000800 */
[----:B------:R-:W-:Y:S01]  /*81b0*/  UIMAD.WIDE.U32 UR4, UR4, UR5, URZ ;  /* 0x00000005040472a5 */ /* 0x000fe2000f8e003f */
[----:B------:R-:W-:Y:S01]  /*81c0*/  PRMT R0, RZ, 0x7610, R0 ;  /* 0x00007610ff007816 */ /* 0x000fe20000000000 */
[----:B------:R-:W-:Y:S02]  /*81d0*/  IMAD.MOV.U32 R152, RZ, RZ, -0x1 ;  /* 0xffffffffff987424 */ /* 0x000fe400078e00ff */
[----:B------:R-:W-:Y:S02]  /*81e0*/  IMAD.MOV.U32 R22, RZ, RZ, -0x1 ;  /* 0xffffffffff167424 */ /* 0x000fe400078e00ff */
[----:B-1----:R-:W-:-:S04]  /*81f0*/  IMAD.WIDE.U32 R16, R3, UR4, R16 ;  /* 0x0000000403107c25 */ /* 0x002fc8000f8e0010 */
[----:B------:R-:W-:Y:S01]  /*8200*/  IMAD R3, R3, UR5, RZ ;  /* 0x0000000503037c24 */ /* 0x000fe2000f8e02ff */
[----:B------:R-:W-:Y:S02]  /*8210*/  ULDC.64 UR4, c[0x0][0x650] ;  /* 0x0001940000047ab9 */ /* 0x000fe40000000a00 */
[----:B------:R-:W-:Y:S01]  /*8220*/  ISETP.GE.U32.AND P0, PT, R16, UR4, PT ;  /* 0x0000000410007c0c */ /* 0x000fe2000bf06070 */
[----:B------:R-:W-:-:S05]  /*8230*/  IMAD.IADD R17, R17, 0x1, R3 ;  /* 0x0000000111117824 */ /* 0x000fca00078e0203 */
[----:B------:R-:W-:-:S13]  /*8240*/  ISETP.GE.U32.AND.EX P0, PT, R17, UR5, PT, P0 ;  /* 0x0000000511007c0c */ /* 0x000fda000bf06100 */
[----:B------:R-:W-:Y:S05]  /*8250*/  @P0 BRA `(.L_x_294) ;  /* 0x0000000400640947 */ /* 0x000fea0003800000 */
[----:B------:R-:W1:Y:S01]  /*8260*/  S2R R12, SR_CTAID.X ;  /* 0x00000000000c7919 */ /* 0x000e620000002500 */
[----:B------:R-:W2:Y:S01]  /*8270*/  LDC.64 R10, c[0x0][0x628] ;  /* 0x00018a00ff0a7b82 */ /* 0x000ea20000000a00 */
[----:B------:R-:W-:Y:S01]  /*8280*/  ULDC UR4, c[0x0][0x150] ;  /* 0x0000540000047ab9 */ /* 0x000fe20000000800 */
[----:B------:R-:W-:Y:S01]  /*8290*/  IMAD.MOV.U32 R8, RZ, RZ, R16 ;  /* 0x000000ffff087224 */ /* 0x000fe200078e0010 */
[----:B------:R-:W4:Y:S01]  /*82a0*/  S2R R24, SR_CTAID.Y ;  /* 0x0000000000187919 */ /* 0x000f220000002600 */
[----:B------:R-:W-:-:S04]  /*82b0*/  IMAD.MOV.U32 R9, RZ, RZ, R17 ;  /* 0x000000ffff097224 */ /* 0x000fc800078e0011 */
[----:B------:R-:W0:Y:S08]  /*82c0*/  LDC R21, c[0x0][0x144] ;  /* 0x00005100ff157b82 */ /* 0x000e300000000800 */
[----:B------:R-:W0:Y:S08]  /*82d0*/  LDC R0, c[0x0][0x630] ;  /* 0x00018c00ff007b82 */ /* 0x000e300000000800 */
[----:B------:R-:W0:Y:S01]  /*82e0*/  LDC.64 R14, c[0x0][0x620] ;  /* 0x00018800ff0e7b82 */ /* 0x000e220000000a00 */
[----:B--2---:R-:W-:-:S04]  /*82f0*/  ISETP.NE.U32.AND P0, PT, R10, RZ, PT ;  /* 0x000000ff0a00720c */ /* 0x004fc80003f05070 */
[----:B------:R-:W-:Y:S02]  /*8300*/  ISETP.NE.AND.EX P0, PT, R11, RZ, PT, P0 ;  /* 0x000000ff0b00720c */ /* 0x000fe40003f05300 */
[----:B-1----:R-:W-:-:S05]  /*8310*/  I2FP.F32.U32 R3, R12 ;  /* 0x0000000c00037245 */ /* 0x002fca0000201000 */
[----:B------:R-:W-:-:S04]  /*8320*/  FMUL R3, R3, UR4 ;  /* 0x0000000403037c20 */ /* 0x000fc80008400000 */
[----:B------:R1:W2:Y:S02]  /*8330*/  F2I.U32.TRUNC.NTZ R20, R3 ;  /* 0x0000000300147305 */ /* 0x0002a4000020f000 */
[----:B----4-:R-:W-:Y:S05]  /*8340*/  @!P0 BRA `(.L_x_295) ;  /* 0x0000000000288947 */ /* 0x010fea0003800000 */
[----:B-1----:R-:W1:Y:S02]  /*8350*/  LDC R3, c[0x0][0x634] ;  /* 0x00018d00ff037b82 */ /* 0x002e640000000800 */
[----:B-1----:R-:W-:-:S05]  /*8360*/  IADD3 R3, P0, R16, R3, RZ ;  /* 0x0000000310037210 */ /* 0x002fca0007f1e0ff */
[----:B------:R-:W-:-:S04]  /*8370*/  IMAD.X R13, RZ, RZ, R17, P0 ;  /* 0x000000ffff0d7224 */ /* 0x000fc800000e0611 */
[----:B0-----:R-:W-:-:S04]  /*8380*/  IMAD.WIDE.U32 R4, R13, R10, RZ ;  /* 0x0000000a0d047225 */ /* 0x001fc800078e00ff */
[----:B---3--:R-:W-:-:S04]  /*8390*/  IMAD.WIDE.U32 R6, P0, R3, R11, R4 ;  /* 0x0000000b03067225 */ /* 0x008fc80007800004 */
[----:B------:R-:W-:-:S04]  /*83a0*/  IMAD.WIDE.U32 R4, R3, R10, RZ ;  /* 0x0000000a03047225 */ /* 0x000fc800078e00ff */
[----:B------:R-:W-:Y:S01]  /*83b0*/  IMAD.X R9, RZ, RZ, RZ, P0 ;  /* 0x000000ffff097224 */ /* 0x000fe200000e06ff */
[----:B------:R-:W-:Y:S01]  /*83c0*/  IADD3 RZ, P0, R5, R6, RZ ;  /* 0x0000000605ff7210 */ /* 0x000fe20007f1e0ff */
[----:B------:R-:W-:-:S04]  /*83d0*/  IMAD.MOV.U32 R8, RZ, RZ, R7 ;  /* 0x000000ffff087224 */ /* 0x000fc800078e0007 */
[----:B------:R-:W-:-:S08]  /*83e0*/  IMAD.WIDE.U32.X R8, R13, R11, R8, P0 ;  /* 0x0000000b0d087225 */ /* 0x000fd000000e0408 */
.L_x_295:
[----:B------:R-:W4:Y:S01]  /*83f0*/  LDC.64 R30, c[0x0][0x640] ;  /* 0x00019000ff1e7b82 */ /* 0x000f220000000a00 */
[-CC-:B0-----:R-:W-:Y:S01]  /*8400*/  SHF.R.U64 R22, R8, R0.reuse, R9.reuse ;  /* 0x0000000008167219 */ /* 0x181fe20000001209 */
[----:B--2---:R-:W-:Y:S01]  /*8410*/  IMAD.MOV R20, RZ, RZ, -R20 ;  /* 0x000000ffff147224 */ /* 0x004fe200078e0a14 */
[----:B------:R-:W-:Y:S01]  /*8420*/  SHF.R.U32.HI R0, RZ, R0, R9 ;  /* 0x00000000ff007219 */ /* 0x000fe20000011609 */
[----:B------:R-:W-:Y:S01]  /*8430*/  ULDC UR4, c[0x0][0x154] ;  /* 0x0000550000047ab9 */ /* 0x000fe20000000800 */
[----:B-1----:R-:W-:Y:S01]  /*8440*/  IADD3 R3, P0, RZ, -R22, RZ ;  /* 0x80000016ff037210 */ /* 0x002fe20007f1e0ff */
[----:B------:R-:W-:Y:S02]  /*8450*/  IMAD R26, R21, R20, R12 ;  /* 0x00000014151a7224 */ /* 0x000fe400078e020c */
[----:B---3--:R-:W0:Y:S01]  /*8460*/  LDC R6, c[0x0][0x618] ;  /* 0x00018600ff067b82 */ /* 0x008e220000000800 */
[----:B------:R-:W-:Y:S02]  /*8470*/  IMAD.MOV.U32 R7, RZ, RZ, 0x1 ;  /* 0x00000001ff077424 */ /* 0x000fe400078e00ff */
[----:B------:R-:W-:-:S04]  /*8480*/  IMAD.X R5, RZ, RZ, ~R0, P0 ;  /* 0x000000ffff057224 */ /* 0x000fc800000e0e00 */
[-C--:B------:R-:W-:Y:S01]  /*8490*/  IMAD R0, R5, R14.reuse, RZ ;  /* 0x0000000e05007224 */ /* 0x080fe200078e02ff */
[----:B------:R-:W1:Y:S01]  /*84a0*/  LDC R8, c[0x0][0x608] ;  /* 0x00018200ff087b82 */ /* 0x000e620000000800 */
[----:B------:R-:W-:-:S04]  /*84b0*/  IMAD.WIDE.U32 R4, R3, R14, R16 ;  /* 0x0000000e03047225 */ /* 0x000fc800078e0010 */
[----:B------:R-:W-:Y:S01]  /*84c0*/  IMAD R3, R3, R15, R0 ;  /* 0x0000000f03037224 */ /* 0x000fe200078e0200 */
[----:B------:R-:W-:Y:S02]  /*84d0*/  I2FP.F32.U32 R0, R24 ;  /* 0x0000001800007245 */ /* 0x000fe40000201000 */
[----:B------:R-:W2:Y:S01]  /*84e0*/  LDC R28, c[0x0][0x658] ;  /* 0x00019600ff1c7b82 */ /* 0x000ea20000000800 */
[----:B------:R-:W-:Y:S01]  /*84f0*/  IMAD.IADD R3, R5, 0x1, R3 ;  /* 0x0000000105037824 */ /* 0x000fe200078e0203 */
[----:B----4-:R-:W-:Y:S01]  /*8500*/  ISETP.NE.U32.AND P0, PT, R30, RZ, PT ;  /* 0x000000ff1e00720c */ /* 0x010fe20003f05070 */
[----:B------:R-:W-:Y:S01]  /*8510*/  FMUL R0, R0, UR4 ;  /* 0x0000000400007c20 */ /* 0x000fe20008400000 */
[----:B------:R-:W-:Y:S02]  /*8520*/  IMAD.MOV.U32 R5, RZ, RZ, -0x1 ;  /* 0xffffffffff057424 */ /* 0x000fe400078e00ff */
[----:B------:R-:W-:Y:S01]  /*8530*/  ISETP.NE.AND.EX P0, PT, R31, RZ, PT, P0 ;  /* 0x000000ff1f00720c */ /* 0x000fe20003f05300 */
[----:B------:R3:W4:Y:S01]  /*8540*/  F2I.U32.TRUNC.NTZ R13, R0 ;  /* 0x00000000000d7305 */ /* 0x000722000020f000 */
[----:B------:R-:W3:Y:S01]  /*8550*/  LDC R15, c[0x0][0x148] ;  /* 0x00005200ff0f7b82 */ /* 0x000ee20000000800 */
[----:B0-----:R-:W-:-:S02]  /*8560*/  SHF.R.U64 R12, R4, R6, R3 ;  /* 0x00000006040c7219 */ /* 0x001fc40000001203 */
[----:B------:R-:W-:-:S05]  /*8570*/  SHF.R.U32.HI R3, RZ, R6, R3 ;  /* 0x00000006ff037219 */ /* 0x000fca0000011603 */
[----:B------:R-:W0:Y:S01]  /*8580*/  LDC R20, c[0x0][0x600] ;  /* 0x00018000ff147b82 */ /* 0x000e220000000800 */
[-CC-:B-1----:R-:W-:Y:S02]  /*8590*/  SHF.R.U64 R10, R12, R8.reuse, R3.reuse ;  /* 0x000000080c0a7219 */ /* 0x182fe40000001203 */
[----:B------:R-:W-:-:S05]  /*85a0*/  SHF.R.U32.HI R3, RZ, R8, R3 ;  /* 0x00000008ff037219 */ /* 0x000fca0000011603 */
[----:B------:R-:W1:Y:S01]  /*85b0*/  LDC R21, c[0x0][0x648] ;  /* 0x00019200ff157b82 */ /* 0x000e620000000800 */
[-C--:B--2---:R-:W-:Y:S02]  /*85c0*/  SHF.L.U32 R4, R5, R28.reuse, RZ ;  /* 0x0000001c05047219 */ /* 0x084fe400000006ff */
[-CC-:B------:R-:W-:Y:S02]  /*85d0*/  SHF.R.U64 R14, R10, R28.reuse, R3.reuse ;  /* 0x0000001c0a0e7219 */ /* 0x180fe40000001203 */
[----:B------:R-:W-:Y:S02]  /*85e0*/  SHF.R.U32.HI R5, RZ, R28, R3 ;  /* 0x0000001cff057219 */ /* 0x000fe40000011603 */
[----:B------:R-:W-:Y:S01]  /*85f0*/  LOP3.LUT R153, RZ, R4, RZ, 0x33, !PT ;  /* 0x00000004ff997212 */ /* 0x000fe200078e33ff */
[----:B------:R-:W2:Y:S01]  /*8600*/  LDC R25, c[0x0][0x638] ;  /* 0x00018e00ff197b82 */ /* 0x000ea20000000800 */
[----:B------:R-:W-:Y:S01]  /*8610*/  SHF.L.U32 R28, R7, R28, RZ ;  /* 0x0000001c071c7219 */ /* 0x000fe200000006ff */
[----:B------:R-:W-:-:S06]  /*8620*/  IMAD.MOV.U32 R4, RZ, RZ, R14 ;  /* 0x000000ffff047224 */ /* 0x000fcc00078e000e */
[----:B------:R-:W0:Y:S01]  /*8630*/  LDC R27, c[0x0][0x610] ;  /* 0x00018400ff1b7b82 */ /* 0x000e220000000800 */
[----:B----4-:R-:W-:Y:S05]  /*8640*/  @!P0 BRA `(.L_x_296) ;  /* 0x0000000000288947 */ /* 0x010fea0003800000 */
        /* <DEDUP_REMOVED lines=10> */
.L_x_296:
[----:B------:R-:W-:Y:S01]  /*86f0*/  ISETP.NE.AND P0, PT, R2, 0x1, PT ;  /* 0x000000010200780c */ /* 0x000fe20003f05270 */
[----:B------:R-:W-:Y:S01]  /*8700*/  IMAD.MOV R13, RZ, RZ, -R13 ;  /* 0x000000ffff0d7224 */ /* 0x000fe200078e0a0d */
[----:B-1-3--:R-:W-:Y:S01]  /*8710*/  SHF.R.U64 R0, R4, R21, R5 ;  /* 0x0000001504007219 */ /* 0x00afe20000001205 */
[----:B0-----:R-:W-:Y:S01]  /*8720*/  VIADD R5, R20, 0xffffffff ;  /* 0xffffffff14057836 */ /* 0x001fe20000000000 */
[----:B------:R-:W-:-:S03]  /*8730*/  LOP3.LUT R153, R10, R153, RZ, 0xc0, !PT ;  /* 0x000000990a997212 */ /* 0x000fc600078ec0ff */
[----:B------:R-:W-:Y:S01]  /*8740*/  IMAD.MOV R3, RZ, RZ, -R0 ;  /* 0x000000ffff037224 */ /* 0x000fe200078e0a00 */
[----:B------:R-:W-:Y:S01]  /*8750*/  LOP3.LUT R5, R12, R5, RZ, 0xc0, !PT ;  /* 0x000000050c057212 */ /* 0x000fe200078ec0ff */
[----:B------:R-:W-:Y:S02]  /*8760*/  IMAD R153, R28, R0, R153 ;  /* 0x000000001c997224 */ /* 0x000fe400078e0299 */
[----:B--2---:R-:W-:Y:S02]  /*8770*/  IMAD R0, R3, R25, R14 ;  /* 0x0000001903007224 */ /* 0x004fe400078e020e */
[----:B------:R-:W-:Y:S02]  /*8780*/  @P0 IMAD R26, R15, R13, R24 ;  /* 0x0000000d0f1a0224 */ /* 0x000fe400078e0218 */
[----:B------:R-:W-:Y:S02]  /*8790*/  IMAD R4, R0, R20, R5 ;  /* 0x0000001400047224 */ /* 0x000fe400078e0205 */
[----:B------:R-:W-:-:S02]  /*87a0*/  IMAD R153, R153, R27, R26 ;  /* 0x0000001b99997224 */ /* 0x000fc400078e021a */
[----:B------:R-:W-:-:S03]  /*87b0*/  IMAD.MOV.U32 R3, RZ, RZ, 0x1 ;  /* 0x00000001ff037424 */ /* 0x000fc600078e00ff */
[----:B------:R-:W-:Y:S02]  /*87c0*/  SEL R152, R4, R153, !P0 ;  /* 0x0000009904987207 */ /* 0x000fe40004000000 */
[----:B------:R-:W-:Y:S02]  /*87d0*/  PRMT R0, R3, 0x7610, R0 ;  /* 0x0000761003007816 */ /* 0x000fe40000000000 */
[----:B------:R-:W-:-:S07]  /*87e0*/  SEL R153, R153, R4, !P0 ;  /* 0x0000000499997207 */ /* 0x000fce0004000000 */
.L_x_294:
[----:B------:R-:W-:-:S13]  /*87f0*/  LOP3.LUT P0, RZ, R0, 0xff, RZ, 0xc0, !PT ;  /* 0x000000ff00ff7812 */ /* 0x000fda000780c0ff */
[----:B------:R-:W-:Y:S05]  /*8800*/  @P0 BRA `(.L_x_297) ;  /* 0xffffff8800900947 */ /* 0x000fea000383ffff */
[----:B------:R-:W-:Y:S05]  /*8810*/  EXIT ;  /* 0x000000000000794d */ /* 0x000fea0003800000 */
.L_x_8:
[----:B0-----:R-:W-:Y:S01]  /*8820*/  ULDC.64 UR4, c[0x0][0x650] ;  /* 0x0001940000047ab9 */ /* 0x001fe20000000a00 */
        /* <DEDUP_REMOVED lines=25> */
.L_x_299:
[----:B------:R-:W0:Y:S01]  /*89c0*/  LDC.64 R26, c[0x0][0x640] ;  /* 0x00019000ff1a7b82 */ /* 0x000e220000000a00 */
[-CC-:B------:R-:W-:Y:S01]  /*89d0*/  SHF.R.U64 R21, R12, R8.reuse, R13.reuse ;  /* 0x000000080c157219 */ /* 0x180fe2000000120d */
[----:B------:R-:W-:Y:S01]  /*89e0*/  IMAD.MOV.U32 R30, RZ, RZ, 0x1 ;  /* 0x00000001ff1e7424 */ /* 0x000fe200078e00ff */
[----:B------:R-:W-:Y:S02]  /*89f0*/  SHF.R.U32.HI R6, RZ, R8, R13 ;  /* 0x00000008ff067219 */ /* 0x000fe4000001160d */
[----:B------:R-:W-:-:S03]  /*8a00*/  IADD3 R11, P0, RZ, -R21, RZ ;  /* 0x80000015ff0b7210 */ /* 0x000fc60007f1e0ff */
[----:B------:R-:W1:Y:S02]  /*8a10*/  LDC R10, c[0x0][0x618] ;  /* 0x00018600ff0a7b82 */ /* 0x000e640000000800 */
[----:B------:R-:W-:-:S04]  /*8a20*/  IMAD.X R7, RZ, RZ, ~R6, P0 ;  /* 0x000000ffff077224 */ /* 0x000fc800000e0e06 */
[-C--:B------:R-:W-:Y:S02]  /*8a30*/  IMAD R8, R7, R22.reuse, RZ ;  /* 0x0000001607087224 */ /* 0x080fe400078e02ff */
[----:B------:R-:W2:Y:S01]  /*8a40*/  LDC R12, c[0x0][0x608] ;  /* 0x00018200ff0c7b82 */ /* 0x000ea20000000800 */
[----:B------:R-:W-:-:S04]  /*8a50*/  IMAD.WIDE.U32 R6, R11, R22, R16 ;  /* 0x000000160b067225 */ /* 0x000fc800078e0010 */
[----:B------:R-:W-:-:S03]  /*8a60*/  IMAD R11, R11, R23, R8 ;  /* 0x000000170b0b7224 */ /* 0x000fc600078e0208 */
[----:B------:R-:W3:Y:S01]  /*8a70*/  LDC R25, c[0x0][0x658] ;  /* 0x00019600ff197b82 */ /* 0x000ee20000000800 */
[----:B------:R-:W-:Y:S01]  /*8a80*/  IMAD.IADD R7, R7, 0x1, R11 ;  /* 0x0000000107077824 */ /* 0x000fe200078e020b */
[----:B0-----:R-:W-:-:S04]  /*8a90*/  ISETP.NE.U32.AND P0, PT, R26, RZ, PT ;  /* 0x000000ff1a00720c */ /* 0x001fc80003f05070 */
[----:B------:R-:W-:Y:S02]  /*8aa0*/  ISETP.NE.AND.EX P0, PT, R27, RZ, PT, P0 ;  /* 0x000000ff1b00720c */ /* 0x000fe40003f05300 */
[----:B------:R-:W0:Y:S01]  /*8ab0*/  LDC R22, c[0x0][0x600] ;  /* 0x00018000ff167b82 */ /* 0x000e220000000800 */
[-CC-:B-1----:R-:W-:Y:S02]  /*8ac0*/  SHF.R.U64 R8, R6, R10.reuse, R7.reuse ;  /* 0x0000000a06087219 */ /* 0x182fe40000001207 */
[----:B------:R-:W-:Y:S01]  /*8ad0*/  SHF.R.U32.HI R7, RZ, R10, R7 ;  /* 0x0000000aff077219 */ /* 0x000fe20000011607 */
[----:B------:R-:W-:-:S04]  /*8ae0*/  IMAD.MOV.U32 R10, RZ, RZ, -0x1 ;  /* 0xffffffffff0a7424 */ /* 0x000fc800078e00ff */
        /* <DEDUP_REMOVED lines=21> */
.L_x_300:
[----:B------:R-:W-:Y:S01]  /*8c40*/  ISETP.NE.AND P0, PT, R2, 0x1, PT ;  /* 0x000000010200780c */ /* 0x000fe20003f05270 */
[----:B0-----:R-:W-:Y:S01]  /*8c50*/  VIADD R11, R22, 0xffffffff ;  /* 0xffffffff160b7836 */ /* 0x001fe20000000000 */
[----:B-1----:R-:W-:Y:S02]  /*8c60*/  SHF.R.U64 R6, R6, R24, R7 ;  /* 0x0000001806067219 */ /* 0x002fe40000001207 */
[----:B------:R-:W-:Y:S02]  /*8c70*/  SHF.L.U32 R30, R30, R25, RZ ;  /* 0x000000191e1e7219 */ /* 0x000fe400000006ff */
[----:B------:R-:W-:Y:S01]  /*8c80*/  LOP3.LUT R5, R23, R32, RZ, 0xc0, !PT ;  /* 0x0000002017057212 */ /* 0x000fe200078ec0ff */
[----:B------:R-:W-:-:S04]  /*8c90*/  IMAD.MOV R7, RZ, RZ, -R6 ;  /* 0x000000ffff077224 */ /* 0x000fc800078e0a06 */
[----:B------:R-:W-:Y:S01]  /*8ca0*/  IMAD R6, R30, R6, R5 ;  /* 0x000000061e067224 */ /* 0x000fe200078e0205 */
[----:B------:R-:W-:Y:S01]  /*8cb0*/  LOP3.LUT R5, R8, R11, RZ, 0xc0, !PT ;  /* 0x0000000b08057212 */ /* 0x000fe200078ec0ff */
[----:B------:R-:W-:Y:S02]  /*8cc0*/  @P0 IMAD R3, R9, R14, R4 ;  /* 0x0000000e09030224 */ /* 0x000fe400078e0204 */
[----:B--2---:R-:W-:Y:S02]  /*8cd0*/  IMAD R4, R7, R28, R20 ;  /* 0x0000001c07047224 */ /* 0x004fe400078e0214 */
[----:B---3--:R-:W-:Y:S02]  /*8ce0*/  IMAD R3, R6, R29, R3 ;  /* 0x0000001d06037224 */ /* 0x008fe400078e0203 */
[----:B------:R-:W-:Y:S02]  /*8cf0*/  IMAD R4, R4, R22, R5 ;  /* 0x0000001604047224 */ /* 0x000fe400078e0205 */
[----:B------:R-:W-:-:S02]  /*8d00*/  IMAD.MOV.U32 R8, RZ, RZ, 0x1 ;  /* 0x00000001ff087424 */ /* 0x000fc400078e00ff */
[----:B------:R-:W-:Y:S01]  /*8d10*/  IMAD.MOV.U32 R6, RZ, RZ, R21 ;  /* 0x000000ffff067224 */ /* 0x000fe200078e0015 */
[----:B------:R-:W-:Y:S02]  /*8d20*/  SEL R7, R4, R3, !P0 ;  /* 0x0000000304077207 */ /* 0x000fe40004000000 */
[----:B------:R-:W-:-:S07]  /*8d30*/  SEL R20, R3, R4, !P0 ;  /* 0x0000000403147207 */ /* 0x000fce0004000000 */
.L_x_298:
[----:B------:R-:W-:-:S08]  /*8d40*/  NOP ;  /* 0x0000000000007918 */ /* 0x000fd00000000000 */
[----:B------:R-:W0:-:S00]  /*8d50*/  USETMAXREG.DEALLOC.CTAPOOL 0x28 ;  /* 0x00000028000079c8 */ /* 0x000e0000080e0500 */
[----:B0-----:R-:W-:-:S13]  /*8d60*/  ISETP.NE.AND P0, PT, R0, RZ, PT ;  /* 0x000000ff0000720c */ /* 0x001fda0003f05270 */
[----:B------:R-:W-:Y:S05]  /*8d70*/  @P0 EXIT ;  /* 0x000000000000094d */ /* 0x000fea0003800000 */
[----:B------:R-:W-:Y:S01]  /*8d80*/  LOP3.LUT P0, RZ, R8, 0xff, RZ, 0xc0, !PT ;  /* 0x000000ff08ff7812 */ /* 0x000fe2000780c0ff */
[----:B------:R-:W-:Y:S02]  /*8d90*/  IMAD.MOV.U32 R0, RZ, RZ, 0x1 ;  /* 0x00000001ff007424 */ /* 0x000fe400078e00ff */
[----:B------:R-:W-:-:S10]  /*8da0*/  IMAD.MOV.U32 R3, RZ, RZ, RZ ;  /* 0x000000ffff037224 */ /* 0x000fd400078e00ff */
[----:B------:R-:W-:Y:S05]  /*8db0*/  @!P0 BRA `(.L_x_301) ;  /* 0x0000000c00448947 */ /* 0x000fea0003800000 */
[----:B------:R-:W0:Y:S01]  /*8dc0*/  LDC R0, c[0x0][0x28c] ;  /* 0x0000a300ff007b82 */ /* 0x000e220000000800 */
[----:B------:R-:W-:Y:S01]  /*8dd0*/  ULDC UR5, c[0x0][0x658] ;  /* 0x0001960000057ab9 */ /* 0x000fe20000000800 */
[----:B------:R-:W-:Y:S01]  /*8de0*/  UMOV UR7, 0xffffffff ;  /* 0xffffffff00077882 */ /* 0x000fe20000000000 */
[----:B------:R-:W-:Y:S01]  /*8df0*/  ULDC UR6, c[0x0][0xc] ;  /* 0x0000030000067ab9 */ /* 0x000fe20000000800 */
[----:B------:R-:W-:Y:S01]  /*8e00*/  USHF.L.U32 UR8, UR7, UR5, URZ ;  /* 0x0000000507087299 */ /* 0x000fe2000800063f */
[----:B------:R-:W-:Y:S01]  /*8e10*/  BSSY B0, `(.L_x_301) ;  /* 0x00000cb000007945 */ /* 0x000fe20003800000 */
[----:B------:R-:W-:Y:S01]  /*8e20*/  UMOV UR9, 0x1 ;  /* 0x0000000100097882 */ /* 0x000fe20000000000 */
[----:B------:R-:W-:Y:S01]  /*8e30*/  ULDC UR7, c[0x0][0x10] ;  /* 0x0000040000077ab9 */ /* 0x000fe20000000800 */
[----:B------:R-:W1:Y:S01]  /*8e40*/  S2UR UR10, SR_CgaCtaId ;  /* 0x00000000000a79c3 */ /* 0x000e620000008800 */
[----:B------:R-:W-:Y:S01]  /*8e50*/  UIMAD.WIDE.U32 UR6, UR6, UR7, URZ ;  /* 0x00000007060672a5 */ /* 0x000fe2000f8e003f */
[----:B------:R-:W-:Y:S01]  /*8e60*/  IMAD.MOV.U32 R11, RZ, RZ, 0x1 ;  /* 0x00000001ff0b7424 */ /* 0x000fe200078e00ff */
[----:B------:R-:W-:Y:S01]  /*8e70*/  USHF.L.U32 UR17, UR9, UR5, URZ ;  /* 0x0000000509117299 */ /* 0x000fe2000800063f */
[----:B------:R-:W-:Y:S01]  /*8e80*/  LOP3.LUT R8, R19, 0x2, RZ, 0xfc, !PT ;  /* 0x0000000213087812 */ /* 0x000fe200078efcff */
[----:B------:R-:W-:Y:S01]  /*8e90*/  ULDC UR4, c[0x0][0x600] ;  /* 0x0001800000047ab9 */ /* 0x000fe20000000800 */
[----:B------:R-:W-:Y:S01]  /*8ea0*/  ULDC UR5, c[0x0][0x14] ;  /* 0x0000050000057ab9 */ /* 0x000fe20000000800 */
[----:B------:R-:W-:-:S02]  /*8eb0*/  UIADD3 UR4, UR4, -0x1, URZ ;  /* 0xffffffff04047890 */ /* 0x000fc4000fffe03f */
[----:B------:R-:W-:Y:S02]  /*8ec0*/  UIMAD.WIDE.U32 UR22, UR6, UR5, URZ ;  /* 0x00000005061672a5 */ /* 0x000fe4000f8e003f */
[----:B------:R-:W-:Y:S02]  /*8ed0*/  UIMAD UR13, UR7, UR5, URZ ;  /* 0x00000005070d72a4 */ /* 0x000fe4000f8e023f */
[----:B------:R-:W-:Y:S02]  /*8ee0*/  ULOP3.LUT UR16, URZ, UR8, URZ, 0x33, !UPT ;  /* 0x000000083f107292 */ /* 0x000fe4000f8e333f */
[----:B------:R-:W-:Y:S01]  /*8ef0*/  UIADD3 UR13, UR23, UR13, URZ ;  /* 0x0000000d170d7290 */ /* 0x000fe2000fffe03f */
[----:B0-----:R-:W-:Y:S01]  /*8f00*/  VIADD R0, R0, 0x3f ;  /* 0x0000003f00007836 */ /* 0x001fe20000000000 */
[----:B------:R-:W-:-:S04]  /*8f10*/  ULDC.64 UR24, c[0x0][0x198] ;  /* 0x0000660000187ab9 */ /* 0x000fc80000000a00 */
[----:B------:R-:W-:Y:S01]  /*8f20*/  SHF.R.S32.HI R3, RZ, 0x1f, R0 ;  /* 0x0000001fff037819 */ /* 0x000fe20000011400 */
[----:B-1----:R-:W-:-:S03]  /*8f30*/  IMAD.U32 R9, RZ, RZ, UR10 ;  /* 0x0000000aff097e24 */ /* 0x002fc6000f8e00ff */
[----:B------:R-:W-:Y:S01]  /*8f40*/  LEA.HI R3, R3, R0, RZ, 0x6 ;  /* 0x0000000003037211 */ /* 0x000fe200078f30ff */
[----:B------:R-:W-:-:S03]  /*8f50*/  IMAD.MOV.U32 R0, RZ, RZ, 0x1 ;  /* 0x00000001ff007424 */ /* 0x000fc600078e00ff */
[----:B------:R-:W-:Y:S01]  /*8f60*/  SHF.R.S32.HI R10, RZ, 0x6, R3 ;  /* 0x00000006ff0a7819 */ /* 0x000fe20000011403 */
[----:B------:R-:W-:Y:S01]  /*8f70*/  IMAD.MOV.U32 R3, RZ, RZ, RZ ;  /* 0x000000ffff037224 */ /* 0x000fe200078e00ff */
[----:B------:R-:W-:-:S03]  /*8f80*/  LEA R12, R9, 0x180, 0xb ;  /* 0x00000180090c7811 */ /* 0x000fc600078e58ff */
[----:B------:R-:W-:-:S07]  /*8f90*/  VIADD R13, R10, 0x1 ;  /* 0x000000010a0d7836 */ /* 0x000fce0000000000 */
.L_x_312:
[----:B------:R-:W-:-:S03]  /*8fa0*/  UMOV UR5, 0xffffffff ;  /* 0xffffffff00057882 */ /* 0x000fc60000000000 */
[----:B------:R-:W-:Y:S05]  /*8fb0*/  BRA.DIV UR5, `(.L_x_302) ;  /* 0x0000001205607947 */ /* 0x000fea000b800000 */
[----:B------:R-:W-:-:S13]  /*8fc0*/  ELECT P6, URZ, PT ;  /* 0x00000000003f782f */ /* 0x000fda00038c0000 */
.L_x_328:
[----:B------:R-:W0:Y:S01]  /*8fd0*/  LDC R4, c[0x0][0x28c] ;  /* 0x0000a300ff047b82 */ /* 0x000e220000000800 */
[----:B------:R-:W-:Y:S01]  /*8fe0*/  BSSY B1, `(.L_x_303) ;  /* 0x000003a000017945 */ /* 0x000fe20003800000 */
[----:B0-----:R-:W-:-:S13]  /*8ff0*/  ISETP.LT.OR P6, PT, R4, 0x1, !P6 ;  /* 0x000000010400780c */ /* 0x001fda00077c1670 */
[----:B------:R-:W-:Y:S05]  /*9000*/  @P6 BRA `(.L_x_304) ;  /* 0x0000000000dc6947 */ /* 0x000fea0003800000 */
[----:B------:R-:W-:Y:S02]  /*9010*/  IMAD R20, R20, 0x4, R9 ;  /* 0x0000000414147824 */ /* 0x000fe400078e0209 */
[----:B------:R-:W-:Y:S02]  /*9020*/  IMAD.SHL.U32 R21, R7, 0x100, RZ ;  /* 0x0000010007157824 */ /* 0x000fe400078e00ff */
[----:B------:R-:W-:Y:S02]  /*9030*/  IMAD.MOV.U32 R24, RZ, RZ, RZ ;  /* 0x000000ffff187224 */ /* 0x000fe400078e00ff */
[----:B------:R-:W-:Y:S02]  /*9040*/  IMAD.MOV.U32 R4, RZ, RZ, R13 ;  /* 0x000000ffff047224 */ /* 0x000fe400078e000d */
[----:B------:R-:W-:Y:S02]  /*9050*/  IMAD.MOV.U32 R5, RZ, RZ, R0 ;  /* 0x000000ffff057224 */ /* 0x000fe400078e0000 */
[----:B------:R-:W-:-:S02]  /*9060*/  IMAD.MOV.U32 R7, RZ, RZ, R3 ;  /* 0x000000ffff077224 */ /* 0x000fc400078e0003 */
[----:B------:R-:W-:-:S07]  /*9070*/  IMAD.SHL.U32 R20, R20, 0x20, RZ ;  /* 0x0000002014147824 */ /* 0x000fce00078e00ff */
.L_x_307:
[----:B------:R-:W0:Y:S01]  /*9080*/  S2UR UR5, SR_CgaCtaId ;  /* 0x00000000000579c3 */ /* 0x000e220000008800 */
[----:B------:R-:W-:Y:S02]  /*9090*/  MOV R14, 0x400 ;  /* 0x00000400000e7802 */ /* 0x000fe40000000f00 */
[----:B------:R-:W-:-:S13]  /*90a0*/  LOP3.LUT P1, RZ, R18, 0x7f, RZ, 0xc0, !PT ;  /* 0x0000007f12ff7812 */ /* 0x000fda000782c0ff */
[----:B------:R-:W1:Y:S01]  /*90b0*/  @!P1 LDC R15, c[0x0][0x500] ;  /* 0x00014000ff0f9b82 */ /* 0x000e620000000800 */
[----:B0-----:R-:W-:-:S05]  /*90c0*/  IMAD.U32 R9, RZ, RZ, UR5 ;  /* 0x00000005ff097e24 */ /* 0x001fca000f8e00ff */
[----:B------:R-:W-:Y:S02]  /*90d0*/  LEA R22, R9, R14, 0x18 ;  /* 0x0000000e09167211 */ /* 0x000fe400078ec0ff */
[----:B------:R-:W-:-:S03]  /*90e0*/  SHF.L.U32 R14, R5, 0x1f, RZ ;  /* 0x0000001f050e7819 */ /* 0x000fc600000006ff */
[----:B------:R-:W-:-:S04]  /*90f0*/  IMAD R23, R7, 0x8, R22 ;  /* 0x0000000807177824 */ /* 0x000fc800078e0216 */
[----:B------:R-:W0:Y:S02]  /*9100*/  SYNCS.PHASECHK.TRANS64.TRYWAIT P0, [R23+URZ+0x48], R14 ;  /* 0x0000480e170075a7 */ /* 0x000e24000800017f */
[----:B01----:R-:W-:Y:S05]  /*9110*/  @!P0 BRA `(.L_x_305) ;  /* 0x0000001000288947 */ /* 0x003fea0003800000 */
.L_x_329:
[----:B0-----:R-:W-:Y:S01]  /*9120*/  PRMT R14, R8, 0x9910, RZ ;  /* 0x00009910080e7816 */ /* 0x001fe200000000ff */
[----:B------:R0:W-:Y:S03]  /*9130*/  @!P1 SYNCS.ARRIVE.TRANS64 RZ, [R23+URZ], R15 ;  /* 0x0000000f17ff99a7 */ /* 0x0001e6000800003f */
[----:B------:R-:W-:-:S13]  /*9140*/  ISETP.NE.AND P0, PT, R14, 0x2, PT ;  /* 0x000000020e00780c */ /* 0x000fda0003f05270 */
[----:B0-----:R-:W-:Y:S05]  /*9150*/  @P0 BRA `(.L_x_306) ;  /* 0x0000000000040947 */ /* 0x001fea0003800000 */
[----:B------:R-:W-:Y:S01]  /*9160*/  BPT.TRAP 0x1 ;  /* 0x000000040000795c */ /* 0x000fe20000300000 */
.L_x_306:
[C---:B------:R-:W-:Y:S01]  /*9170*/  IMAD R14, R7.reuse, 0x2000, R12 ;  /* 0x00002000070e7824 */ /* 0x040fe200078e020c */
[----:B------:R-:W-:Y:S01]  /*9180*/  R2UR UR8, R22 ;  /* 0x00000000160872ca */ /* 0x000fe200000e0000 */
[----:B------:R-:W-:Y:S01]  /*9190*/  IMAD R22, R7, 0x4000, R22 ;  /* 0x0000400007167824 */ /* 0x000fe200078e0216 */
[----:B------:R-:W-:Y:S01]  /*91a0*/  R2UR UR18, R20 ;  /* 0x00000000141272ca */ /* 0x000fe200000e0000 */
[----:B------:R-:W-:Y:S01]  /*91b0*/  VIADD R4, R4, 0xffffffff ;  /* 0xffffffff04047836 */ /* 0x000fe20000000000 */
[----:B------:R-:W-:Y:S01]  /*91c0*/  R2UR UR5, R14 ;  /* 0x000000000e0572ca */ /* 0x000fe200000e0000 */
[----:B------:R-:W-:Y:S01]  /*91d0*/  UIADD3 UR6, UP0, UR24, 0xf0, URZ ;  /* 0x000000f018067890 */ /* 0x000fe2000ff1e03f */
[----:B------:R-:W-:Y:S01]  /*91e0*/  R2UR UR11, R22 ;  /* 0x00000000160b72ca */ /* 0x000fe200000e0000 */
[----:B------:R-:W-:Y:S01]  /*91f0*/  UIADD3 UR26, UP1, UR24, 0x1f0, URZ ;  /* 0x000001f0181a7890 */ /* 0x000fe2000ff3e03f */
[----:B------:R-:W-:Y:S01]  /*9200*/  R2UR UR9, R23 ;  /* 0x00000000170972ca */ /* 0x000fe200000e0000 */
[----:B------:R-:W-:Y:S01]  /*9210*/  UIADD3.X UR7, URZ, UR25, URZ, UP0, !UPT ;  /* 0x000000193f077290 */ /* 0x000fe200087fe43f */
[----:B------:R-:W-:Y:S01]  /*9220*/  R2UR UR10, R24 ;  /* 0x00000000180a72ca */ /* 0x000fe200000e0000 */
[----:B------:R-:W-:Y:S01]  /*9230*/  VIADD R7, R7, 0x1 ;  /* 0x0000000107077836 */ /* 0x000fe20000000000 */
[----:B------:R-:W-:Y:S01]  /*9240*/  R2UR UR12, R6 ;  /* 0x00000000060c72ca */ /* 0x000fe200000e0000 */
[----:B------:R-:W-:Y:S01]  /*9250*/  UIADD3.X UR27, URZ, UR25, URZ, UP1, !UPT ;  /* 0x000000193f1b7290 */ /* 0x000fe20008ffe43f */
[----:B------:R-:W-:Y:S01]  /*9260*/  R2UR UR19, R21 ;  /* 0x00000000151372ca */ /* 0x000fe200000e0000 */
[----:B------:R-:W-:Y:S01]  /*9270*/  UMOV UR20, 0xf0000 ;  /* 0x000f000000147882 */ /* 0x000fe20000000000 */
[----:B------:R-:W-:Y:S01]  /*9280*/  ISETP.GT.AND P1, PT, R4, 0x1, PT ;  /* 0x000000010400780c */ /* 0x000fe20003f24270 */
[----:B------:R-:W-:Y:S01]  /*9290*/  UIADD3 UR8, UR8, UR5, URZ ;  /* 0x0000000508087290 */ /* 0x000fe2000fffe03f */
[----:B------:R-:W-:Y:S01]  /*92a0*/  ISETP.NE.AND P0, PT, R7, 0x9, PT ;  /* 0x000000090700780c */ /* 0x000fe20003f05270 */
[----:B------:R-:W-:Y:S01]  /*92b0*/  UIADD3 UR5, UR11, 0x12180, URZ ;  /* 0x000121800b057890 */ /* 0x000fe2000fffe03f */
[----:B------:R-:W-:Y:S01]  /*92c0*/  VIADD R24, R24, 0x40 ;  /* 0x0000004018187836 */ /* 0x000fe20000000000 */
[----:B------:R-:W-:Y:S01]  /*92d0*/  UMOV UR14, 0x0 ;  /* 0x00000000000e7882 */ /* 0x000fe20000000000 */
[----:B------:R-:W-:Y:S01]  /*92e0*/  UMOV UR15, 0x10000000 ;  /* 0x10000000000f7882 */ /* 0x000fe20000000000 */
[----:B------:R-:W-:Y:S01]  /*92f0*/  UMOV UR11, UR18 ;  /* 0x00000012000b7c82 */ /* 0x000fe20008000000 */
[----:B------:R-:W-:-:S02]  /*9300*/  SEL R14, RZ, 0x1, P0 ;  /* 0x00000001ff0e7807 */ /* 0x000fc40000000000 */
[----:B------:R0:W-:Y:S01]  /*9310*/  UTMALDG.3D.MULTICAST [UR8], [UR6], UR20, desc[UR14] ;  /* 0x00000e08060073b4 */ /* 0x0001e20008011814 */
[----:B------:R-:W-:Y:S02]  /*9320*/  SEL R7, R7, RZ, P0 ;  /* 0x000000ff07077207 */ /* 0x000fe40000000000 */
[----:B------:R-:W-:Y:S01]  /*9330*/  LOP3.LUT R5, R5, R14, RZ, 0x3c, !PT ;  /* 0x0000000e05057212 */ /* 0x000fe200078e3cff */
[----:B0-----:R-:W-:Y:S01]  /*9340*/  UMOV UR8, UR5 ;  /* 0x0000000500087c82 */ /* 0x001fe20008000000 */
[----:B------:R-:W-:Y:S02]  /*9350*/  UMOV UR11, UR19 ;  /* 0x00000013000b7c82 */ /* 0x000fe40008000000 */
[----:B------:R0:W-:Y:S02]  /*9360*/  UTMALDG.3D [UR8], [UR26], desc[UR14] ;  /* 0x00000e081a0075b4 */ /* 0x0001e40008011000 */
[----:B0-----:R-:W-:Y:S05]  /*9370*/  @P1 BRA `(.L_x_307) ;  /* 0xfffffffc00401947 */ /* 0x001fea000383ffff */
.L_x_304:
[----:B------:R-:W-:Y:S05]  /*9380*/  BSYNC B1 ;  /* 0x0000000000017941 */ /* 0x000fea0003800000 */
.L_x_303:
[----:B------:R-:W-:Y:S01]  /*9390*/  LOP3.LUT P1, RZ, R11, 0xff, RZ, 0xc0, !PT ;  /* 0x000000ff0bff7812 */ /* 0x000fe2000782c0ff */
[C---:B------:R-:W-:Y:S01]  /*93a0*/  IMAD.IADD R6, R10.reuse, 0x1, R3 ;  /* 0x000000010a067824 */ /* 0x040fe200078e0203 */
[----:B------:R-:W-:Y:S01]  /*93b0*/  ULDC.64 UR6, c[0x0][0x650] ;  /* 0x0001940000067ab9 */ /* 0x000fe20000000a00 */
[----:B------:R-:W-:Y:S01]  /*93c0*/  ISETP.GE.U32.AND P2, PT, R10, 0x9, PT ;  /* 0x000000090a00780c */ /* 0x000fe20003f46070 */
[----:B------:R-:W-:Y:S01]  /*93d0*/  BSSY B1, `(.L_x_308) ;  /* 0x000006c000017945 */ /* 0x000fe20003800000 */
[----:B------:R-:W-:Y:S01]  /*93e0*/  IMAD.MOV.U32 R20, RZ, RZ, -0x1 ;  /* 0xffffffffff147424 */ /* 0x000fe200078e00ff */
[----:B------:R-:W-:Y:S01]  /*93f0*/  ISETP.GT.U32.AND P0, PT, R6, 0x8, PT ;  /* 0x000000080600780c */ /* 0x000fe20003f04070 */
[----:B------:R-:W-:Y:S01]  /*9400*/  IMAD.MOV.U32 R7, RZ, RZ, -0x1 ;  /* 0xffffffffff077424 */ /* 0x000fe200078e00ff */
[----:B------:R-:W-:Y:S02]  /*9410*/  PRMT R11, RZ, 0x7610, R11 ;  /* 0x00007610ff0b7816 */ /* 0x000fe4000000000b */
[----:B------:R-:W-:-:S03]  /*9420*/  ISETP.LT.U32.AND P0, PT, R10, 0x9, P0 ;  /* 0x000000090a00780c */ /* 0x000fc60000701070 */
[----:B------:R-:W0:Y:S01]  /*9430*/  @P1 S2R R9, SR_CgaCtaId ;  /* 0x0000000000091919 */ /* 0x000e220000008800 */
[----:B------:R-:W-:-:S04]  /*9440*/  @P1 MOV R4, 0x400 ;  /* 0x0000040000041802 */ /* 0x000fc80000000f00 */
[----:B0-----:R-:W-:Y:S01]  /*9450*/  @P1 LEA R3, R9, R4, 0x18 ;  /* 0x0000000409031211 */ /* 0x001fe200078ec0ff */
[----:B------:R-:W-:-:S03]  /*9460*/  IMAD.WIDE.U32 R4, R6, 0x38e38e39, RZ ;  /* 0x38e38e3906047825 */ /* 0x000fc600078e00ff */
[----:B------:R0:W-:Y:S01]  /*9470*/  @P1 SYNCS.ARRIVE.TRANS64.A1T0 RZ, [R3+URZ+0xa8], RZ ;  /* 0x0000a8ff03ff19a7 */ /* 0x0001e2000810003f */
[----:B------:R-:W-:Y:S02]  /*9480*/  IADD3 R16, P1, R16, UR22, RZ ;  /* 0x0000001610107c10 */ /* 0x000fe4000ff3e0ff */
[----:B------:R-:W-:Y:S02]  /*9490*/  SHF.R.U32.HI R5, RZ, 0x1, R5 ;  /* 0x00000001ff057819 */ /* 0x000fe40000011605 */
[----:B------:R-:W-:Y:S02]  /*94a0*/  IADD3.X R17, R17, UR13, RZ, P1, !PT ;  /* 0x0000000d11117c10 */ /* 0x000fe40008ffe4ff */
[----:B------:R-:W-:Y:S02]  /*94b0*/  PRMT R4, RZ, 0x7610, R4 ;  /* 0x00007610ff047816 */ /* 0x000fe40000000004 */
[----:B0-----:R-:W-:Y:S02]  /*94c0*/  SEL R3, RZ, 0x1, !P0 ;  /* 0x00000001ff037807 */ /* 0x001fe40004000000 */
[----:B------:R-:W-:-:S02]  /*94d0*/  ISETP.GE.U32.AND P0, PT, R16, UR6, PT ;  /* 0x0000000610007c0c */ /* 0x000fc4000bf06070 */
[----:B------:R-:W-:Y:S01]  /*94e0*/  LOP3.LUT R0, R0, R3, RZ, 0x3c, !PT ;  /* 0x0000000300007212 */ /* 0x000fe200078e3cff */
[----:B------:R-:W-:Y:S01]  /*94f0*/  IMAD R3, R5, -0x9, R6 ;  /* 0xfffffff705037824 */ /* 0x000fe200078e0206 */
[----:B------:R-:W-:Y:S01]  /*9500*/  ISETP.GE.U32.AND.EX P0, PT, R17, UR7, PT, P0 ;  /* 0x0000000711007c0c */ /* 0x000fe2000bf06100 */
[----:B------:R-:W-:Y:S01]  /*9510*/  IMAD.MOV.U32 R6, RZ, RZ, -0x1 ;  /* 0xffffffffff067424 */ /* 0x000fe200078e00ff */
[----:B------:R-:W-:-:S11]  /*9520*/  @P2 LOP3.LUT R0, R0, 0x1, R5, 0x78, !PT ;  /* 0x0000000100002812 */ /* 0x000fd600078e7805 */
[----:B------:R-:W-:Y:S05]  /*9530*/  @P0 BRA `(.L_x_309) ;  /* 0x0000000400540947 */ /* 0x000fea0003800000 */
[----:B------:R-:W0:Y:S01]  /*9540*/  S2R R15, SR_CTAID.X ;  /* 0x00000000000f7919 */ /* 0x000e220000002500 */
[----:B------:R-:W-:Y:S01]  /*9550*/  ULDC.64 UR6, c[0x0][0x628] ;  /* 0x00018a0000067ab9 */ /* 0x000fe20000000a00 */
[----:B------:R-:W-:Y:S01]  /*9560*/  ULDC UR8, c[0x0][0x630] ;  /* 0x00018c0000087ab9 */ /* 0x000fe20000000800 */
[----:B------:R-:W-:Y:S01]  /*9570*/  ISETP.NE.U32.AND P0, PT, RZ, UR6, PT ;  /* 0x00000006ff007c0c */ /* 0x000fe2000bf05070 */
[----:B------:R-:W1:Y:S01]  /*9580*/  S2R R20, SR_CTAID.Y ;  /* 0x0000000000147919 */ /* 0x000e620000002600 */
[----:B------:R-:W-:Y:S01]  /*9590*/  ULDC UR9, c[0x0][0x150] ;  /* 0x0000540000097ab9 */ /* 0x000fe20000000800 */
[----:B------:R-:W-:Y:S01]  /*95a0*/  IMAD.MOV.U32 R4, RZ, RZ, R16 ;  /* 0x000000ffff047224 */ /* 0x000fe200078e0010 */
[----:B------:R-:W-:Y:S01]  /*95b0*/  ISETP.NE.AND.EX P0, PT, RZ, UR7, PT, P0 ;  /* 0x00000007ff007c0c */ /* 0x000fe2000bf05300 */
[----:B------:R-:W-:Y:S01]  /*95c0*/  IMAD.MOV.U32 R5, RZ, RZ, R17 ;  /* 0x000000ffff057224 */ /* 0x000fe200078e0011 */
[----:B0-----:R-:W-:-:S11]  /*95d0*/  I2FP.F32.U32 R22, R15 ;  /* 0x0000000f00167245 */ /* 0x001fd60000201000 */
[----:B------:R-:W-:Y:S05]  /*95e0*/  @!P0 BRA `(.L_x_310) ;  /* 0x0000000000288947 */ /* 0x000fea0003800000 */
[----:B------:R-:W-:Y:S02]  /*95f0*/  ULDC UR5, c[0x0][0x634] ;  /* 0x00018d0000057ab9 */ /* 0x000fe40000000800 */
[----:B------:R-:W-:-:S05]  /*9600*/  IADD3 R5, P0, R16, UR5, RZ ;  /* 0x0000000510057c10 */ /* 0x000fca000ff1e0ff */
[----:B------:R-:W-:-:S04]  /*9610*/  IMAD.X R21, RZ, RZ, R17, P0 ;  /* 0x000000ffff157224 */ /* 0x000fc800000e0611 */
[----:B------:R-:W-:-:S04]  /*9620*/  IMAD.WIDE.U32 R6, R21, UR6, RZ ;  /* 0x0000000615067c25 */ /* 0x000fc8000f8e00ff */
[----:B------:R-:W-:-:S04]  /*9630*/  IMAD.WIDE.U32 R6, P0, R5, UR7, R6 ;  /* 0x0000000705067c25 */ /* 0x000fc8000f800006 */
[----:B------:R-:W-:-:S04]  /*9640*/  IMAD.WIDE.U32 R4, R5, UR6, RZ ;  /* 0x0000000605047c25 */ /* 0x000fc8000f8e00ff */
[----:B------:R-:W-:Y:S01]  /*9650*/  IMAD.MOV.U32 R4, RZ, RZ, R7 ;  /* 0x000000ffff047224 */ /* 0x000fe200078e0007 */
[----:B------:R-:W-:Y:S01]  /*9660*/  IADD3 RZ, P1, R5, R6, RZ ;  /* 0x0000000605ff7210 */ /* 0x000fe20007f3e0ff */
[----:B------:R-:W-:-:S04]  /*9670*/  IMAD.X R5, RZ, RZ, RZ, P0 ;  /* 0x000000ffff057224 */ /* 0x000fc800000e06ff */
[----:B------:R-:W-:-:S08]  /*9680*/  IMAD.WIDE.U32.X R4, R21, UR7, R4, P1 ;  /* 0x0000000715047c25 */ /* 0x000fd000088e0404 */
.L_x_310:
[--C-:B------:R-:W-:Y:S01]  /*9690*/  SHF.R.U64 R14, R4, UR8, R5.reuse ;  /* 0x00000008040e7c19 */ /* 0x100fe20008001205 */
[----:B------:R-:W-:Y:S01]  /*96a0*/  FMUL R22, R22, UR9 ;  /* 0x0000000916167c20 */ /* 0x000fe20008400000 */
[----:B------:R-:W-:Y:S01]  /*96b0*/  SHF.R.U32.HI R4, RZ, UR8, R5 ;  /* 0x00000008ff047c19 */ /* 0x000fe20008011605 */
[----:B------:R-:W0:Y:S01]  /*96c0*/  LDC R6, c[0x0][0x144] ;  /* 0x00005100ff067b82 */ /* 0x000e220000000800 */
[----:B------:R-:W-:Y:S01]  /*96d0*/  IADD3 R5, P0, RZ, -R14, RZ ;  /* 0x8000000eff057210 */ /* 0x000fe20007f1e0ff */
[----:B------:R-:W-:Y:S01]  /*96e0*/  ULDC UR5, c[0x0][0x154] ;  /* 0x0000550000057ab9 */ /* 0x000fe20000000800 */
[----:B-1----:R-:W-:Y:S01]  /*96f0*/  I2FP.F32.U32 R7, R20 ;  /* 0x0000001400077245 */ /* 0x002fe20000201000 */
[----:B------:R-:W1:Y:S01]  /*9700*/  F2I.U32.TRUNC.NTZ R22, R22 ;  /* 0x0000001600167305 */ /* 0x000e62000020f000 */
[----:B------:R-:W-:Y:S01]  /*9710*/  ULDC.64 UR6, c[0x0][0x620] ;  /* 0x0001880000067ab9 */ /* 0x000fe20000000a00 */
[----:B------:R-:W-:Y:S01]  /*9720*/  IMAD.X R4, RZ, RZ, ~R4, P0 ;  /* 0x000000ffff047224 */ /* 0x000fe200000e0e04 */
[----:B------:R-:W-:Y:S01]  /*9730*/  ISETP.NE.AND P2, PT, R2, 0x1, PT ;  /* 0x000000010200780c */ /* 0x000fe20003f45270 */
[----:B------:R-:W-:Y:S01]  /*9740*/  FMUL R23, R7, UR5 ;  /* 0x0000000507177c20 */ /* 0x000fe20008400000 */
[----:B------:R-:W2:Y:S01]  /*9750*/  LDC R25, c[0x0][0x148] ;  /* 0x00005200ff197b82 */ /* 0x000ea20000000800 */
[----:B------:R-:W-:Y:S01]  /*9760*/  IMAD R4, R4, UR6, RZ ;  /* 0x0000000604047c24 */ /* 0x000fe2000f8e02ff */
[----:B------:R-:W-:-:S03]  /*9770*/  ULDC UR5, c[0x0][0x618] ;  /* 0x0001860000057ab9 */ /* 0x000fc60000000800 */
[----:B------:R-:W3:Y:S01]  /*9780*/  F2I.U32.TRUNC.NTZ R23, R23 ;  /* 0x0000001700177305 */ /* 0x000ee2000020f000 */
[C---:B------:R-:W-:Y:S02]  /*9790*/  IMAD R7, R5.reuse, UR7, R4 ;  /* 0x0000000705077c24 */ /* 0x040fe4000f8e0204 */
[----:B------:R-:W-:Y:S01]  /*97a0*/  IMAD.WIDE.U32 R4, R5, UR6, R16 ;  /* 0x0000000605047c25 */ /* 0x000fe2000f8e0010 */
[----:B------:R-:W-:Y:S02]  /*97b0*/  ULDC.64 UR6, c[0x0][0x640] ;  /* 0x0001900000067ab9 */ /* 0x000fe40000000a00 */
[----:B------:R-:W-:Y:S01]  /*97c0*/  ISETP.NE.U32.AND P0, PT, RZ, UR6, PT ;  /* 0x00000006ff007c0c */ /* 0x000fe2000bf05070 */
[----:B------:R-:W-:Y:S02]  /*97d0*/  IMAD.IADD R5, R5, 0x1, R7 ;  /* 0x0000000105057824 */ /* 0x000fe400078e0207 */
[----:B-1----:R-:W-:Y:S01]  /*97e0*/  IMAD.MOV R22, RZ, RZ, -R22 ;  /* 0x000000ffff167224 */ /* 0x002fe200078e0a16 */
[----:B------:R-:W-:-:S02]  /*97f0*/  ISETP.NE.AND.EX P0, PT, RZ, UR7, PT, P0 ;  /* 0x00000007ff007c0c */ /* 0x000fc4000bf05300 */
[----:B------:R-:W-:Y:S01]  /*9800*/  SHF.R.U64 R21, R4, UR5, R5 ;  /* 0x0000000504157c19 */ /* 0x000fe20008001205 */
[----:B0-----:R-:W-:Y:S01]  /*9810*/  IMAD R15, R6, R22, R15 ;  /* 0x00000016060f7224 */ /* 0x001fe200078e020f */
[----:B------:R-:W-:Y:S01]  /*9820*/  SHF.R.U32.HI R4, RZ, UR5, R5 ;  /* 0x00000005ff047c19 */ /* 0x000fe20008011605 */
[----:B------:R-:W-:Y:S01]  /*9830*/  ULDC UR5, c[0x0][0x608] ;  /* 0x0001820000057ab9 */ /* 0x000fe20000000800 */
[----:B---3--:R-:W-:Y:S02]  /*9840*/  IMAD.MOV R6, RZ, RZ, -R23 ;  /* 0x000000ffff067224 */ /* 0x008fe400078e0a17 */
[--C-:B------:R-:W-:Y:S02]  /*9850*/  SHF.R.U64 R22, R21, UR5, R4.reuse ;  /* 0x0000000515167c19 */ /* 0x100fe40008001204 */
[----:B------:R-:W-:Y:S01]  /*9860*/  SHF.R.U32.HI R5, RZ, UR5, R4 ;  /* 0x00000005ff057c19 */ /* 0x000fe20008011604 */
[----:B------:R-:W-:Y:S01]  /*9870*/  ULDC UR5, c[0x0][0x658] ;  /* 0x0001960000057ab9 */ /* 0x000fe20000000800 */
[----:B--2---:R-:W-:-:S02]  /*9880*/  @P2 IMAD R15, R25, R6, R20 ;  /* 0x00000006190f2224 */ /* 0x004fc400078e0214 */
[--C-:B------:R-:W-:Y:S02]  /*9890*/  SHF.R.U64 R20, R22, UR5, R5.reuse ;  /* 0x0000000516147c19 */ /* 0x100fe40008001205 */
[----:B------:R-:W-:-:S03]  /*98a0*/  SHF.R.U32.HI R23, RZ, UR5, R5 ;  /* 0x00000005ff177c19 */ /* 0x000fc60008011605 */
[----:B------:R-:W-:Y:S02]  /*98b0*/  IMAD.MOV.U32 R6, RZ, RZ, R20 ;  /* 0x000000ffff067224 */ /* 0x000fe400078e0014 */
[----:B------:R-:W-:Y:S01]  /*98c0*/  IMAD.MOV.U32 R5, RZ, RZ, R23 ;  /* 0x000000ffff057224 */ /* 0x000fe200078e0017 */
[----:B------:R-:W-:Y:S06]  /*98d0*/  @!P0 BRA `(.L_x_311) ;  /* 0x00000000002c8947 */ /* 0x000fec0003800000 */
        /* <DEDUP_REMOVED lines=9> */
[----:B------:R-:W-:-:S04]  /*9970*/  IMAD.WIDE.U32.X R4, R23, UR7, R4, P1 ;  /* 0x0000000717047c25 */ /* 0x000fc800088e0404 */
[----:B------:R-:W-:-:S07]  /*9980*/  IMAD.MOV.U32 R6, RZ, RZ, R4 ;  /* 0x000000ffff067224 */ /* 0x000fce00078e0004 */
.L_x_311:
[----:B------:R-:W-:Y:S01]  /*9990*/  ULDC UR5, c[0x0][0x648] ;  /* 0x0001920000057ab9 */ /* 0x000fe20000000800 */
[----:B------:R-:W-:Y:S01]  /*99a0*/  LOP3.LUT R4, R22, UR16, RZ, 0xc0, !PT ;  /* 0x0000001016047c12 */ /* 0x000fe2000f8ec0ff */
[----:B------:R-:W-:Y:S01]  /*99b0*/  ULDC UR6, c[0x0][0x610] ;  /* 0x0001840000067ab9 */ /* 0x000fe20000000800 */
[----:B------:R-:W-:Y:S01]  /*99c0*/  SHF.R.U64 R5, R6, UR5, R5 ;  /* 0x0000000506057c19 */ /* 0x000fe20008001205 */
[----:B------:R-:W-:Y:S01]  /*99d0*/  ULDC UR5, c[0x0][0x638] ;  /* 0x00018e0000057ab9 */ /* 0x000fe20000000800 */
[----:B------:R-:W-:Y:S01]  /*99e0*/  LOP3.LUT R21, R21, UR4, RZ, 0xc0, !PT ;  /* 0x0000000415157c12 */ /* 0x000fe2000f8ec0ff */
[----:B------:R-:W-:Y:S02]  /*99f0*/  IMAD.MOV.U32 R6, RZ, RZ, R14 ;  /* 0x000000ffff067224 */ /* 0x000fe400078e000e */
[----:B------:R-:W-:Y:S02]  /*9a00*/  IMAD.MOV R7, RZ, RZ, -R5 ;  /* 0x000000ffff077224 */ /* 0x000fe400078e0a05 */
[----:B------:R-:W-:-:S02]  /*9a10*/  IMAD R4, R5, UR17, R4 ;  /* 0x0000001105047c24 */ /* 0x000fc4000f8e0204 */
[----:B------:R-:W-:Y:S01]  /*9a20*/  IMAD R20, R7, UR5, R20 ;  /* 0x0000000507147c24 */ /* 0x000fe2000f8e0214 */
[----:B------:R-:W-:Y:S01]  /*9a30*/  ULDC UR5, c[0x0][0x600] ;  /* 0x0001800000057ab9 */ /* 0x000fe20000000800 */
[----:B------:R-:W-:Y:S02]  /*9a40*/  IMAD R15, R4, UR6, R15 ;  /* 0x00000006040f7c24 */ /* 0x000fe4000f8e020f */
[----:B------:R-:W-:Y:S02]  /*9a50*/  IMAD R20, R20, UR5, R21 ;  /* 0x0000000514147c24 */ /* 0x000fe4000f8e0215 */
[----:B------:R-:W-:-:S03]  /*9a60*/  IMAD.MOV.U32 R4, RZ, RZ, 0x1 ;  /* 0x00000001ff047424 */ /* 0x000fc600078e00ff */
[----:B------:R-:W-:Y:S02]  /*9a70*/  SEL R7, R20, R15, !P2 ;  /* 0x0000000f14077207 */ /* 0x000fe40005000000 */
[----:B------:R-:W-:-:S07]  /*9a80*/  SEL R20, R15, R20, !P2 ;  /* 0x000000140f147207 */ /* 0x000fce0005000000 */
.L_x_309:
[----:B------:R-:W-:Y:S05]  /*9a90*/  BSYNC B1 ;  /* 0x0000000000017941 */ /* 0x000fea0003800000 */
.L_x_308:
[----:B------:R-:W-:-:S13]  /*9aa0*/  LOP3.LUT P0, RZ, R4, 0xff, RZ, 0xc0, !PT ;  /* 0x000000ff04ff7812 */ /* 0x000fda000780c0ff */
[----:B------:R-:W-:Y:S05]  /*9ab0*/  @P0 BRA `(.L_x_312) ;  /* 0xfffffff400380947 */ /* 0x000fea000383ffff */
[----:B------:R-:W-:Y:S05]  /*9ac0*/  BSYNC B0 ;  /* 0x0000000000007941 */ /* 0x000fea0003800000 */
.L_x_301:
[----:B------:R-:W-:-:S03]  /*9ad0*/  UMOV UR5, 0xffffffff ;  /* 0xffffffff00057882 */ /* 0x000fc60000000000 */
[----:B------:R-:W-:Y:S05]  /*9ae0*/  BRA.DIV UR5, `(.L_x_313) ;  /* 0x0000000605c87947 */ /* 0x000fea000b800000 */
[----:B------:R-:W-:-:S13]  /*9af0*/  ELECT P6, URZ, PT ;  /* 0x00000000003f782f */ /* 0x000fda00038c0000 */
.L_x_332:
[----:B------:R-:W-:Y:S04]  /*9b00*/  BSSY B0, `(.L_x_314) ;  /* 0x0000058000007945 */ /* 0x000fe80003800000 */
[----:B------:R-:W-:Y:S05]  /*9b10*/  @!P6 BRA `(.L_x_315) ;  /* 0x000000040058e947 */ /* 0x000fea0003800000 */
[----:B------:R-:W-:-:S04]  /*9b20*/  LOP3.LUT R19, R19, 0x2, RZ, 0xfc, !PT ;  /* 0x0000000213137812 */ /* 0x000fc800078efcff */
[----:B------:R-:W-:-:S13]  /*9b30*/  ISETP.NE.AND P0, PT, R19, 0x3, PT ;  /* 0x000000031300780c */ /* 0x000fda0003f05270 */
[----:B------:R-:W-:Y:S05]  /*9b40*/  @!P0 BRA `(.L_x_316) ;  /* 0x0000000000048947 */ /* 0x000fea0003800000 */
[----:B------:R-:W-:Y:S01]  /*9b50*/  BPT.TRAP 0x1 ;  /* 0x000000040000795c */ /* 0x000fe20000300000 */
.L_x_316:
[----:B------:R-:W0:Y:S01]  /*9b60*/  S2R R5, SR_CgaCtaId ;  /* 0x0000000000057919 */ /* 0x000e220000008800 */
[----:B------:R-:W-:Y:S02]  /*9b70*/  MOV R2, 0x400 ;  /* 0x0000040000027802 */ /* 0x000fe40000000f00 */
[----:B------:R-:W-:Y:S02]  /*9b80*/  SHF.L.U32 R4, R0, 0x1f, RZ ;  /* 0x0000001f00047819 */ /* 0x000fe400000006ff */
[----:B0-----:R-:W-:-:S05]  /*9b90*/  LEA R2, R5, R2, 0x18 ;  /* 0x0000000205027211 */ /* 0x001fca00078ec0ff */
[----:B------:R-:W-:-:S04]  /*9ba0*/  VIADD R2, R2, 0x48 ;  /* 0x0000004802027836 */ /* 0x000fc80000000000 */
[C---:B------:R-:W-:Y:S02]  /*9bb0*/  IMAD R7, R3.reuse, 0x8, R2 ;  /* 0x0000000803077824 */ /* 0x040fe400078e0202 */
[----:B------:R-:W-:Y:S02]  /*9bc0*/  VIADD R3, R3, 0x1 ;  /* 0x0000000103037836 */ /* 0x000fe40000000000 */
[----:B------:R-:W0:Y:S03]  /*9bd0*/  SYNCS.PHASECHK.TRANS64.TRYWAIT P0, [R7+URZ], R4 ;  /* 0x00000004070075a7 */ /* 0x000e26000800017f */
[----:B------:R-:W-:-:S04]  /*9be0*/  ISETP.NE.AND P1, PT, R3, 0x9, PT ;  /* 0x000000090300780c */ /* 0x000fc80003f25270 */
[----:B------:R-:W-:Y:S02]  /*9bf0*/  SEL R5, RZ, 0x1, P1 ;  /* 0x00000001ff057807 */ /* 0x000fe40000800000 */
[----:B------:R-:W-:Y:S02]  /*9c00*/  SEL R3, R3, RZ, P1 ;  /* 0x000000ff03037207 */ /* 0x000fe40000800000 */
[----:B------:R-:W-:-:S03]  /*9c10*/  LOP3.LUT R6, R0, R5, RZ, 0x3c, !PT ;  /* 0x0000000500067212 */ /* 0x000fc600078e3cff */
[----:B------:R-:W-:Y:S01]  /*9c20*/  IMAD R8, R3, 0x8, R2 ;  /* 0x0000000803087824 */ /* 0x000fe200078e0202 */
[----:B------:R-:W-:Y:S01]  /*9c30*/  SHF.L.U32 R5, R6, 0x1f, RZ ;  /* 0x0000001f06057819 */ /* 0x000fe200000006ff */
[----:B0-----:R-:W-:Y:S06]  /*9c40*/  @!P0 BRA `(.L_x_317) ;  /* 0x0000000400908947 */ /* 0x001fec0003800000 */
.L_x_333:
[----:B------:R-:W1:Y:S01]  /*9c50*/  SYNCS.PHASECHK.TRANS64.TRYWAIT P0, [R8+URZ], R5 ;  /* 0x00000005080075a7 */ /* 0x000e62000800017f */
[----:B------:R-:W-:-:S05]  /*9c60*/  VIADD R0, R3, 0x1 ;  /* 0x0000000103007836 */ /* 0x000fca0000000000 */
[----:B------:R-:W-:-:S04]  /*9c70*/  ISETP.NE.AND P1, PT, R0, 0x9, PT ;  /* 0x000000090000780c */ /* 0x000fc80003f25270 */
[----:B------:R-:W-:Y:S02]  /*9c80*/  SEL R3, RZ, 0x1, P1 ;  /* 0x00000001ff037807 */ /* 0x000fe40000800000 */
[----:B0-----:R-:W-:Y:S02]  /*9c90*/  SEL R7, R0, RZ, P1 ;  /* 0x000000ff00077207 */ /* 0x001fe40000800000 */
[----:B------:R-:W-:-:S03]  /*9ca0*/  LOP3.LUT R6, R6, R3, RZ, 0x3c, !PT ;  /* 0x0000000306067212 */ /* 0x000fc600078e3cff */
[----:B------:R-:W-:Y:S01]  /*9cb0*/  IMAD R9, R7, 0x8, R2 ;  /* 0x0000000807097824 */ /* 0x000fe200078e0202 */
[----:B------:R-:W-:Y:S01]  /*9cc0*/  SHF.L.U32 R4, R6, 0x1f, RZ ;  /* 0x0000001f06047819 */ /* 0x000fe200000006ff */
[----:B-1----:R-:W-:Y:S06]  /*9cd0*/  @!P0 BRA `(.L_x_318) ;  /* 0x0000000400808947 */ /* 0x002fec0003800000 */
.L_x_334:
[----:B------:R-:W1:Y:S01]  /*9ce0*/  SYNCS.PHASECHK.TRANS64.TRYWAIT P0, [R9+URZ], R4 ;  /* 0x00000004090075a7 */ /* 0x000e62000800017f */
[----:B------:R-:W-:-:S05]  /*9cf0*/  VIADD R0, R7, 0x1 ;  /* 0x0000000107007836 */ /* 0x000fca0000000000 */
[----:B------:R-:W-:-:S04]  /*9d00*/  ISETP.NE.AND P1, PT, R0, 0x9, PT ;  /* 0x000000090000780c */ /* 0x000fc80003f25270 */
[----:B------:R-:W-:Y:S02]  /*9d10*/  SEL R3, RZ, 0x1, P1 ;  /* 0x00000001ff037807 */ /* 0x000fe40000800000 */
[----:B------:R-:W-:Y:S02]  /*9d20*/  SEL R7, R0, RZ, P1 ;  /* 0x000000ff00077207 */ /* 0x000fe40000800000 */
[----:B------:R-:W-:-:S03]  /*9d30*/  LOP3.LUT R6, R6, R3, RZ, 0x3c, !PT ;  /* 0x0000000306067212 */ /* 0x000fc600078e3cff */
[----:B0-----:R-:W-:Y:S01]  /*9d40*/  IMAD R8, R7, 0x8, R2 ;  /* 0x0000000807087824 */ /* 0x001fe200078e0202 */
[----:B------:R-:W-:Y:S01]  /*9d50*/  SHF.L.U32 R5, R6, 0x1f, RZ ;  /* 0x0000001f06057819 */ /* 0x000fe200000006ff */
[----:B-1----:R-:W-:Y:S06]  /*9d60*/  @!P0 BRA `(.L_x_319) ;  /* 0x0000000400708947 */ /* 0x002fec0003800000 */
.L_x_335:
        /* <DEDUP_REMOVED lines=9> */
.L_x_336:
        /* <DEDUP_REMOVED lines=9> */
.L_x_337:
        /* <DEDUP_REMOVED lines=9> */
.L_x_338:
[----:B------:R-:W1:Y:S01]  /*9f20*/  SYNCS.PHASECHK.TRANS64.TRYWAIT P0, [R9+URZ], R4 ;  /* 0x00000004090075a7 */ /* 0x000e62000800017f */
[----:B------:R-:W-:-:S05]  /*9f30*/  VIADD R0, R7, 0x1 ;  /* 0x0000000107007836 */ /* 0x000fca0000000000 */
[----:B------:R-:W-:-:S04]  /*9f40*/  ISETP.NE.AND P1, PT, R0, 0x9, PT ;  /* 0x000000090000780c */ /* 0x000fc80003f25270 */
[----:B------:R-:W-:Y:S02]  /*9f50*/  SEL R3, RZ, 0x1, P1 ;  /* 0x00000001ff037807 */ /* 0x000fe40000800000 */
[----:B------:R-:W-:Y:S02]  /*9f60*/  SEL R7, R0, RZ, P1 ;  /* 0x000000ff00077207 */ /* 0x000fe40000800000 */
[----:B------:R-:W-:-:S03]  /*9f70*/  LOP3.LUT R11, R6, R3, RZ, 0x3c, !PT ;  /* 0x00000003060b7212 */ /* 0x000fc600078e3cff */
[----:B------:R-:W-:Y:S01]  /*9f80*/  IMAD R6, R7, 0x8, R2 ;  /* 0x0000000807067824 */ /* 0x000fe200078e0202 */
[----:B0-----:R-:W-:Y:S01]  /*9f90*/  SHF.L.U32 R5, R11, 0x1f, RZ ;  /* 0x0000001f0b057819 */ /* 0x001fe200000006ff */
[----:B-1----:R-:W-:Y:S06]  /*9fa0*/  @!P0 BRA `(.L_x_323) ;  /* 0x0000000400308947 */ /* 0x002fec0003800000 */
.L_x_339:
[----:B------:R-:W1:Y:S01]  /*9fb0*/  SYNCS.PHASECHK.TRANS64.TRYWAIT P0, [R6+URZ], R5 ;  /* 0x00000005060075a7 */ /* 0x000e62000800017f */
[----:B------:R-:W-:-:S05]  /*9fc0*/  VIADD R0, R7, 0x1 ;  /* 0x0000000107007836 */ /* 0x000fca0000000000 */
[----:B------:R-:W-:-:S04]  /*9fd0*/  ISETP.NE.AND P1, PT, R0, 0x9, PT ;  /* 0x000000090000780c */ /* 0x000fc80003f25270 */
[----:B0-----:R-:W-:Y:S02]  /*9fe0*/  SEL R4, RZ, 0x1, P1 ;  /* 0x00000001ff047807 */ /* 0x001fe40000800000 */
[----:B------:R-:W-:Y:S02]  /*9ff0*/  SEL R3, R0, RZ, P1 ;  /* 0x000000ff00037207 */ /* 0x000fe40000800000 */
[----:B------:R-:W-:Y:S01]  /*a000*/  LOP3.LUT R0, R11, R4, RZ, 0x3c, !PT ;  /* 0x000000040b007212 */ /* 0x000fe200078e3cff */
[----:B-1----:R-:W-:Y:S06]  /*a010*/  @!P0 BRA `(.L_x_324) ;  /* 0x0000000400288947 */ /* 0x002fec0003800000 */
.L_x_340:
[----:B------:R-:W-:Y:S01]  /*a020*/  IMAD R3, R3, 0x8, R2 ;  /* 0x0000000803037824 */ /* 0x000fe200078e0202 */
[----:B------:R-:W-:-:S07]  /*a030*/  SHF.L.U32 R0, R0, 0x1f, RZ ;  /* 0x0000001f00007819 */ /* 0x000fce00000006ff */
.L_x_325:
[----:B-1----:R1:W2:Y:S02]  /*a040*/  SYNCS.PHASECHK.TRANS64.TRYWAIT P0, [R3+URZ], R0 ;  /* 0x00000000030075a7 */ /* 0x0022a4000800017f */
[----:B--2---:R-:W-:Y:S05]  /*a050*/  @!P0 NANOSLEEP.SYNCS 0x989680 ;  /* 0x009896800000895d */ /* 0x004fea0003900000 */
[----:B------:R-:W2:Y:S02]  /*a060*/  @!P0 SYNCS.PHASECHK.TRANS64 P0, [R3+URZ], R0 ;  /* 0x00000000030085a7 */ /* 0x000ea4000800007f */
[----:B--2---:R-:W-:Y:S05]  /*a070*/  @!P0 BRA `(.L_x_325) ;  /* 0xfffffffc00f08947 */ /* 0x004fea000383ffff */
.L_x_315:
[----:B------:R-:W-:Y:S05]  /*a080*/  BSYNC B0 ;  /* 0x0000000000007941 */ /* 0x000fea0003800000 */
.L_x_314:
[----:B------:R-:W-:Y:S05]  /*a090*/  EXIT ;  /* 0x000000000000794d */ /* 0x000fea0003800000 */
.L_x_22:
[----:B---3--:R3:W4:Y:S02]  /*a0a0*/  SYNCS.PHASECHK.TRANS64.TRYWAIT P1, [R3+URZ], R0 ;  /* 0x00000000030075a7 */ /* 0x008724000802017f */
[----:B----4-:R-:W-:Y:S05]  /*a0b0*/  @!P1 NANOSLEEP.SYNCS 0x989680 ;  /* 0x009896800000995d */ /* 0x010fea0003900000 */
[----:B------:R-:W4:Y:S02]  /*a0c0*/  @!P1 SYNCS.PHASECHK.TRANS64 P1, [R3+URZ], R0 ;  /* 0x00000000030095a7 */ /* 0x000f24000802007f */
[----:B----4-:R-:W-:Y:S05]  /*a0d0*/  @!P1 BRA `(.L_x_22) ;  /* 0xfffffffc00f09947 */ /* 0x010fea000383ffff */
[----:B------:R-:W-:Y:S05]  /*a0e0*/  BRA `(.L_x_21) ;  /* 0xffffff7400247947 */ /* 0x000fea000383ffff */
.L_x_27:
[----:B-1----:R1:W2:Y:S02]  /*a0f0*/  SYNCS.PHASECHK.TRANS64.TRYWAIT P1, [R5+URZ], R4 ;  /* 0x00000004050075a7 */ /* 0x0022a4000802017f */
[----:B--2---:R-:W-:Y:S05]  /*a100*/  @!P1 NANOSLEEP.SYNCS 0x989680 ;  /* 0x009896800000995d */ /* 0x004fea0003900000 */
[----:B------:R-:W2:Y:S02]  /*a110*/  @!P1 SYNCS.PHASECHK.TRANS64 P1, [R5+URZ], R4 ;  /* 0x00000004050095a7 */ /* 0x000ea4000802007f */
[----:B--2---:R-:W-:Y:S05]  /*a120*/  @!P1 BRA `(.L_x_27) ;  /* 0xfffffffc00f09947 */ /* 0x004fea000383ffff */
[----:B------:R-:W-:Y:S05]  /*a130*/  BRA `(.L_x_26) ;  /* 0xffffff7400d47947 */ /* 0x000fea000383ffff */
.L_x_302:
[----:B------:R-:W-:Y:S01]  /*a140*/  BSSY B1, `(.L_x_326) ;  /* 0x0000006000017945 */ /* 0x000fe20003800000 */
[----:B------:R-:W-:-:S07]  /*a150*/  IMAD.MOV.U32 R15, RZ, RZ, -0x1 ;  /* 0xffffffffff0f7424 */ /* 0x000fce00078e00ff */
[----:B------:R-:W-:Y:S05]  /*a160*/  WARPSYNC.COLLECTIVE R15, `(.L_x_327) ;  /* 0x000000000f0c7348 */ /* 0x000fea0003c00000 */
[----:B------:R-:W-:Y:S02]  /*a170*/  ELECT P6, UR62, PT ;  /* 0x00000000003e782f */ /* 0x000fe400038c0000 */
[----:B------:R-:W-:Y:S01]  /*a180*/  MOV R14, UR62 ;  /* 0x0000003e000e7c02 */ /* 0x000fe20008000f00 */
[----:B------:R-:W-:Y:S10]  /*a190*/  ENDCOLLECTIVE ;  /* 0x000000000000791b */ /* 0x000ff40003800000 */
.L_x_327:
[----:B------:R-:W-:Y:S05]  /*a1a0*/  BSYNC B1 ;  /* 0x0000000000017941 */ /* 0x000fea0003800000 */
.L_x_326:
[----:B------:R-:W-:Y:S05]  /*a1b0*/  BRA `(.L_x_328) ;  /* 0xffffffec00847947 */ /* 0x000fea000383ffff */
.L_x_305:
[----:B0-----:R0:W1:Y:S02]  /*a1c0*/  SYNCS.PHASECHK.TRANS64.TRYWAIT P0, [R23+URZ+0x48], R14 ;  /* 0x0000480e170075a7 */ /* 0x001064000800017f */
[----:B-1----:R-:W-:Y:S05]  /*a1d0*/  @!P0 NANOSLEEP.SYNCS 0x989680 ;  /* 0x009896800000895d */ /* 0x002fea0003900000 */
[----:B------:R-:W1:Y:S02]  /*a1e0*/  @!P0 SYNCS.PHASECHK.TRANS64 P0, [R23+URZ+0x48], R14 ;  /* 0x0000480e170085a7 */ /* 0x000e64000800007f */
[----:B-1----:R-:W-:Y:S05]  /*a1f0*/  @!P0 BRA `(.L_x_305) ;  /* 0xfffffffc00f08947 */ /* 0x002fea000383ffff */
[----:B------:R-:W-:Y:S05]  /*a200*/  BRA `(.L_x_329) ;  /* 0xffffffec00c47947 */ /* 0x000fea000383ffff */
.L_x_313:
[----:B------:R-:W-:Y:S01]  /*a210*/  BSSY B0, `(.L_x_330) ;  /* 0x0000006000007945 */ /* 0x000fe20003800000 */
[----:B------:R-:W-:-:S07]  /*a220*/  IMAD.MOV.U32 R15, RZ, RZ, -0x1 ;  /* 0xffffffffff0f7424 */ /* 0x000fce00078e00ff */
[----:B------:R-:W-:Y:S05]  /*a230*/  WARPSYNC.COLLECTIVE R15, `(.L_x_331) ;  /* 0x000000000f0c7348 */ /* 0x000fea0003c00000 */
[----:B------:R-:W-:Y:S02]  /*a240*/  ELECT P6, UR62, PT ;  /* 0x00000000003e782f */ /* 0x000fe400038c0000 */
[----:B------:R-:W-:Y:S01]  /*a250*/  MOV R14, UR62 ;  /* 0x0000003e000e7c02 */ /* 0x000fe20008000f00 */
[----:B------:R-:W-:Y:S10]  /*a260*/  ENDCOLLECTIVE ;  /* 0x000000000000791b */ /* 0x000ff40003800000 */
.L_x_331:
[----:B------:R-:W-:Y:S05]  /*a270*/  BSYNC B0 ;  /* 0x0000000000007941 */ /* 0x000fea0003800000 */
.L_x_330:
[----:B------:R-:W-:Y:S05]  /*a280*/  BRA `(.L_x_332) ;  /* 0xfffffff8001c7947 */ /* 0x000fea000383ffff */
.L_x_317:
[----:B0-----:R0:W1:Y:S02]  /*a290*/  SYNCS.PHASECHK.TRANS64.TRYWAIT P0, [R7+URZ], R4 ;  /* 0x00000004070075a7 */ /* 0x001064000800017f */
[----:B-1----:R-:W-:Y:S05]  /*a2a0*/  @!P0 NANOSLEEP.SYNCS 0x989680 ;  /* 0x009896800000895d */ /* 0x002fea0003900000 */
[----:B------:R-:W1:Y:S02]  /*a2b0*/  @!P0 SYNCS.PHASECHK.TRANS64 P0, [R7+URZ], R4 ;  /* 0x00000004070085a7 */ /* 0x000e64000800007f */
[----:B-1----:R-:W-:Y:S05]  /*a2c0*/  @!P0 BRA `(.L_x_317) ;  /* 0xfffffffc00f08947 */ /* 0x002fea000383ffff */
[----:B------:R-:W-:Y:S05]  /*a2d0*/  BRA `(.L_x_333) ;  /* 0xfffffff8005c7947 */ /* 0x000fea000383ffff */
.L_x_318:
[----:B0-----:R0:W1:Y:S02]  /*a2e0*/  SYNCS.PHASECHK.TRANS64.TRYWAIT P0, [R8+URZ], R5 ;  /* 0x00000005080075a7 */ /* 0x001064000800017f */
[----:B-1----:R-:W-:Y:S05]  /*a2f0*/  @!P0 NANOSLEEP.SYNCS 0x989680 ;  /* 0x009896800000895d */ /* 0x002fea0003900000 */
[----:B------:R-:W1:Y:S02]  /*a300*/  @!P0 SYNCS.PHASECHK.TRANS64 P0, [R8+URZ], R5 ;  /* 0x00000005080085a7 */ /* 0x000e64000800007f */
[----:B-1----:R-:W-:Y:S05]  /*a310*/  @!P0 BRA `(.L_x_318) ;  /* 0xfffffffc00f08947 */ /* 0x002fea000383ffff */
[----:B------:R-:W-:Y:S05]  /*a320*/  BRA `(.L_x_334) ;  /* 0xfffffff8006c7947 */ /* 0x000fea000383ffff */
.L_x_319:
[----:B0-----:R0:W1:Y:S02]  /*a330*/  SYNCS.PHASECHK.TRANS64.TRYWAIT P0, [R9+URZ], R4 ;  /* 0x00000004090075a7 */ /* 0x001064000800017f */
[----:B-1----:R-:W-:Y:S05]  /*a340*/  @!P0 NANOSLEEP.SYNCS 0x989680 ;  /* 0x009896800000895d */ /* 0x002fea0003900000 */
[----:B------:R-:W1:Y:S02]  /*a350*/  @!P0 SYNCS.PHASECHK.TRANS64 P0, [R9+URZ], R4 ;  /* 0x00000004090085a7 */ /* 0x000e64000800007f */
[----:B-1----:R-:W-:Y:S05]  /*a360*/  @!P0 BRA `(.L_x_319) ;  /* 0xfffffffc00f08947 */ /* 0x002fea000383ffff */
[----:B------:R-:W-:Y:S05]  /*a370*/  BRA `(.L_x_335) ;  /* 0xfffffff8007c7947 */ /* 0x000fea000383ffff */
.L_x_320:
[----:B0-----:R0:W1:Y:S02]  /*a380*/  SYNCS.PHASECHK.TRANS64.TRYWAIT P0, [R8+URZ], R5 ;  /* 0x00000005080075a7 */ /* 0x001064000800017f */
[----:B-1----:R-:W-:Y:S05]  /*a390*/  @!P0 NANOSLEEP.SYNCS 0x989680 ;  /* 0x009896800000895d */ /* 0x002fea0003900000 */
[----:B------:R-:W1:Y:S02]  /*a3a0*/  @!P0 SYNCS.PHASECHK.TRANS64 P0, [R8+URZ], R5 ;  /* 0x00000005080085a7 */ /* 0x000e64000800007f */
[----:B-1----:R-:W-:Y:S05]  /*a3b0*/  @!P0 BRA `(.L_x_320) ;  /* 0xfffffffc00f08947 */ /* 0x002fea000383ffff */
[----:B------:R-:W-:Y:S05]  /*a3c0*/  BRA `(.L_x_336) ;  /* 0xfffffff8008c7947 */ /* 0x000fea000383ffff */
.L_x_321:
[----:B0-----:R0:W1:Y:S02]  /*a3d0*/  SYNCS.PHASECHK.TRANS64.TRYWAIT P0, [R9+URZ], R4 ;  /* 0x00000004090075a7 */ /* 0x001064000800017f */
[----:B-1----:R-:W-:Y:S05]  /*a3e0*/  @!P0 NANOSLEEP.SYNCS 0x989680 ;  /* 0x009896800000895d */ /* 0x002fea0003900000 */
[----:B------:R-:W1:Y:S02]  /*a3f0*/  @!P0 SYNCS.PHASECHK.TRANS64 P0, [R9+URZ], R4 ;  /* 0x00000004090085a7 */ /* 0x000e64000800007f */
[----:B-1----:R-:W-:Y:S05]  /*a400*/  @!P0 BRA `(.L_x_321) ;  /* 0xfffffffc00f08947 */ /* 0x002fea000383ffff */
[----:B------:R-:W-:Y:S05]  /*a410*/  BRA `(.L_x_337) ;  /* 0xfffffff8009c7947 */ /* 0x000fea000383ffff */
.L_x_322:
[----:B0-----:R0:W1:Y:S02]  /*a420*/  SYNCS.PHASECHK.TRANS64.TRYWAIT P0, [R8+URZ], R5 ;  /* 0x00000005080075a7 */ /* 0x001064000800017f */
[----:B-1----:R-:W-:Y:S05]  /*a430*/  @!P0 NANOSLEEP.SYNCS 0x989680 ;  /* 0x009896800000895d */ /* 0x002fea0003900000 */
[----:B------:R-:W1:Y:S02]  /*a440*/  @!P0 SYNCS.PHASECHK.TRANS64 P0, [R8+URZ], R5 ;  /* 0x00000005080085a7 */ /* 0x000e64000800007f */
[----:B-1----:R-:W-:Y:S05]  /*a450*/  @!P0 BRA `(.L_x_322) ;  /* 0xfffffffc00f08947 */ /* 0x002fea000383ffff */
[----:B------:R-:W-:Y:S05]  /*a460*/  BRA `(.L_x_338) ;  /* 0xfffffff800ac7947 */ /* 0x000fea000383ffff */
.L_x_323:
[----:B0-----:R0:W1:Y:S02]  /*a470*/  SYNCS.PHASECHK.TRANS64.TRYWAIT P0, [R9+URZ], R4 ;  /* 0x00000004090075a7 */ /* 0x001064000800017f */
[----:B-1----:R-:W-:Y:S05]  /*a480*/  @!P0 NANOSLEEP.SYNCS 0x989680 ;  /* 0x009896800000895d */ /* 0x002fea0003900000 */
[----:B------:R-:W1:Y:S02]  /*a490*/  @!P0 SYNCS.PHASECHK.TRANS64 P0, [R9+URZ], R4 ;  /* 0x00000004090085a7 */ /* 0x000e64000800007f */
[----:B-1----:R-:W-:Y:S05]  /*a4a0*/  @!P0 BRA `(.L_x_323) ;  /* 0xfffffffc00f08947 */ /* 0x002fea000383ffff */
[----:B------:R-:W-:Y:S05]  /*a4b0*/  BRA `(.L_x_339) ;  /* 0xfffffff800bc7947 */ /* 0x000fea000383ffff */
.L_x_324:
[----:B0-----:R0:W1:Y:S02]  /*a4c0*/  SYNCS.PHASECHK.TRANS64.TRYWAIT P0, [R6+URZ], R5 ;  /* 0x00000005060075a7 */ /* 0x001064000800017f */
[----:B-1----:R-:W-:Y:S05]  /*a4d0*/  @!P0 NANOSLEEP.SYNCS 0x989680 ;  /* 0x009896800000895d */ /* 0x002fea0003900000 */
[----:B------:R-:W1:Y:S02]  /*a4e0*/  @!P0 SYNCS.PHASECHK.TRANS64 P0, [R6+URZ], R5 ;  /* 0x00000005060085a7 */ /* 0x000e64000800007f */
[----:B-1----:R-:W-:Y:S05]  /*a4f0*/  @!P0 BRA `(.L_x_324) ;  /* 0xfffffffc00f08947 */ /* 0x002fea000383ffff */
[----:B------:R-:W-:Y:S05]  /*a500*/  BRA `(.L_x_340) ;  /* 0xfffffff800c47947 */ /* 0x000fea000383ffff */
.L_x_341:
[----:B------:R-:W-:-:S00]  /*a510*/  BRA `(.L_x_341) ;  /* 0xfffffffc00fc7947 */ /* 0x000fc0000383ffff */
[----:B------:R-:W-:-:S00]  /*a520*/  NOP ;  /* 0x0000000000007918 */ /* 0x000fc00000000000 */
        /* <DEDUP_REMOVED lines=13> */
.L_x_342:


//--------------------- .nv.global.init           --------------------------
	.section	.nv.global.init,"aw",@progbits
.nv.global.init:
	.type		$str$22,@object
	.size		$str$22,($str$23 - $str$22)
$str$22:
        /*0000*/ 	.byte	0x6b, 0x5f, 0x74, 0x69, 0x6c, 0x65, 0x5f, 0x63, 0x6f, 0x75, 0x6e, 0x74, 0x20, 0x3e, 0x3d, 0x20
        /*0010*/ 	.byte	0x31, 0x00
	.type		$str$23,@object
	.size		$str$23,(__unnamed_1 - $str$23)
$str$23:
        /*0012*/ 	.byte	0x2f, 0x74, 0x6d, 0x70, 0x2f, 0x63, 0x75, 0x74, 0x6c, 0x61, 0x73, 0x73, 0x5f, 0x73, 0x77, 0x65
        /*0022*/ 	.byte	0x65, 0x70, 0x5f, 0x73, 0x72, 0x63, 0x2f, 0x69, 0x6e, 0x63, 0x6c, 0x75, 0x64, 0x65, 0x2f, 0x63
        /*0032*/ 	.byte	0x75, 0x74, 0x6c, 0x61, 0x73, 0x73, 0x2f, 0x67, 0x65, 0x6d, 0x6d, 0x2f, 0x63, 0x6f, 0x6c, 0x6c
        /*0042*/ 	.byte	0x65, 0x63, 0x74, 0x69, 0x76, 0x65, 0x2f, 0x73, 0x6d, 0x39, 0x30, 0x5f, 0x6d, 0x6d, 0x61, 0x5f
        /*0052*/ 	.byte	0x74, 0x6d, 0x61, 0x5f, 0x67, 0x6d, 0x6d, 0x61, 0x5f, 0x73, 0x73, 0x5f, 0x77, 0x61, 0x72, 0x70
        /*0062*/ 	.byte	0x73, 0x70, 0x65, 0x63, 0x69, 0x61, 0x6c, 0x69, 0x7a, 0x65, 0x64, 0x2e, 0x68, 0x70, 0x70, 0x00
	.type		__unnamed_1,@object
	.size		__unnamed_1,(.L_0 - __unnamed_1)
__unnamed_1:
        /*0072*/ 	.byte	0x76, 0x6f, 0x69, 0x64, 0x20, 0x63, 0x75, 0x74, 0x6c, 0x61, 0x73, 0x73, 0x3a, 0x3a, 0x67, 0x65
        /* <DEDUP_REMOVED lines=172> */
        /*0b42*/ 	.byte	0x69, 0x64, 0x65, 0x6e, 0x74, 0x69, 0x74, 0x79, 0x5d, 0x00
.L_0:


//--------------------- .nv.shared._ZN7cutlass13device_kernelINS_4gemm6kernel13GemmUniversalIN4cute5tupleIJiiiiEEENS1_10collective13CollectiveMmaINS1_34MainloopSm90TmaGmmaWarpSpecializedILi9ENS5_IJNS4_1CILi1EEENSA_ILi4EEESB_EEENS1_35KernelTmaWarpSpecializedCooperativeEEENS5_IJNSA_ILi128EEENSA_ILi256EEENSA_ILi64EEEEEEaNS5_IJlSB_lEEEaSK_NS4_8TiledMMAINS4_8MMA_AtomIJNS4_4SM904GMMA27MMA_64x256x32_S32S8S8_SS_TNEEEENS4_6LayoutINS5_IJNSA_ILi2EEESB_SB_EEENS5_IJSB_NSA_ILi0EEESU_EEEEENS5_IJNS4_10UnderscoreESX_SX_EEEEENS4_23SM90_TMA_LOAD_MULTICASTENS4_14ComposedLayoutINS4_7SwizzleILi2ELi4ELi3EEENS4_18smem_ptr_flag_bitsILi8EEENSR_INS5_IJNSA_ILi8EEESI_EEENS5_IJSI_SB_EEEEEEEvNS4_8identityENS4_13SM90_TMA_LOADES1A_vS1B_EENS_8epilogue10collective6detail29Sm90TmaWarpSpecializedAdapterINS1F_15DefaultEpilogueIaSK_SK_NS1E_6thread17LinearCombinationIaLi1EiiLNS1J_9ScaleType4KindE0ELNS_15FloatRoundStyleE2EaEENS1_15EpilogueDefaultEEEEEvvEEEEvNT_6ParamsE --------------------------
	.section	.nv.shared._ZN7cutlass13device_kernelINS_4gemm6kernel13GemmUniversalIN4cute5tupleIJiiiiEEENS1_10collective13CollectiveMmaINS1_34MainloopSm90TmaGmmaWarpSpecializedILi9ENS5_IJNS4_1CILi1EEENSA_ILi4EEESB_EEENS1_35KernelTmaWarpSpecializedCooperativeEEENS5_IJNSA_ILi128EEENSA_ILi256EEENSA_ILi64EEEEEEaNS5_IJlSB_lEEEaSK_NS4_8TiledMMAINS4_8MMA_AtomIJNS4_4SM904GMMA27MMA_64x256x32_S32S8S8_SS_TNEEEENS4_6LayoutINS5_IJNSA_ILi2EEESB_SB_EEENS5_IJSB_NSA_ILi0EEESU_EEEEENS5_IJNS4_10UnderscoreESX_SX_EEEEENS4_23SM90_TMA_LOAD_MULTICASTENS4_14ComposedLayoutINS4_7SwizzleILi2ELi4ELi3EEENS4_18smem_ptr_flag_bitsILi8EEENSR_INS5_IJNSA_ILi8EEESI_EEENS5_IJSI_SB_EEEEEEEvNS4_8identityENS4_13SM90_TMA_LOADES1A_vS1B_EENS_8epilogue10collective6detail29Sm90TmaWarpSpecializedAdapterINS1F_15DefaultEpilogueIaSK_SK_NS1E_6thread17LinearCombinationIaLi1EiiLNS1J_9ScaleType4KindE0ELNS_15FloatRoundStyleE2EaEENS1_15EpilogueDefaultEEEEEvvEEEEvNT_6ParamsE,"aw",@nobits
	.sectionflags	@""
	.align	16
	.zero		1024


//--------------------- .nv.shared.reserved.0     --------------------------
	.section	.nv.shared.reserved.0,"aw",@nobits
	.weak		__nv_reservedSMEM_offset_0_alias
	.size		__nv_reservedSMEM_offset_0_alias, 0, 0
	.other		__nv_reservedSMEM_offset_0_alias,@"STO_CUDA_RESERVED_SHARED STV_DEFAULT"
__nv_reservedSMEM_offset_0_alias:
	.zero		0


//--------------------- .nv.global                --------------------------
	.section	.nv.global,"aw",@nobits
.nv.global:
	.type		_ZN40_INTERNAL_14ca27d0_4_k_cu_c99cbda2_161694cute1_E,@object
	.size		_ZN40_INTERNAL_14ca27d0_4_k_cu_c99cbda2_161694cute1_E,(_ZN40_INTERNAL_14ca27d0_4_k_cu_c99cbda2_161694cuda3std3__45__cpo6cbeginE - _ZN40_INTERNAL_14ca27d0_4_k_cu_c99cbda2_161694cute1_E)
_ZN40_INTERNAL_14ca27d0_4_k_cu_c99cbda2_161694cute1_E:
	.zero		1
	.type		_ZN40_INTERNAL_14ca27d0_4_k_cu_c99cbda2_161694cuda3std3__45__cpo6cbeginE,@object
	.size		_ZN40_INTERNAL_14ca27d0_4_k_cu_c99cbda2_161694cuda3std3__45__cpo6cbeginE,(_ZN40_INTERNAL_14ca27d0_4_k_cu_c99cbda2_161694cuda3std3__48in_placeE - _ZN40_INTERNAL_14ca27d0_4_k_cu_c99cbda2_161694cuda3std3__45__cpo6cbeginE)
_ZN40_INTERNAL_14ca27d0_4_k_cu_c99cbda2_161694cuda3std3__45__cpo6cbeginE:
	.zero		1
	.type		_ZN40_INTERNAL_14ca27d0_4_k_cu_c99cbda2_161694cuda3std3__48in_placeE,@object
	.size		_ZN40_INTERNAL_14ca27d0_4_k_cu_c99cbda2_161694cuda3std3__48in_placeE,(_ZN40_INTERNAL_14ca27d0_4_k_cu_c99cbda2_161694cuda3std6ranges3__45__cpo9iter_moveE - _ZN40_INTERNAL_14ca27d0_4_k_cu_c99cbda2_161694cuda3std3__48in_placeE)
_ZN40_INTERNAL_14ca27d0_4_k_cu_c99cbda2_161694cuda3std3__48in_placeE:
	.zero		1
	.type		_ZN40_INTERNAL_14ca27d0_4_k_cu_c99cbda2_161694cuda3std6ranges3__45__cpo9iter_moveE,@object
	.size		_ZN40_INTERNAL_14ca27d0_4_k_cu_c99cbda2_161694cuda3std6ranges3__45__cpo9iter_moveE,(_ZN40_INTERNAL_14ca27d0_4_k_cu_c99cbda2_161694cuda3std3__45__cpo5beginE - _ZN40_INTERNAL_14ca27d0_4_k_cu_c99cbda2_161694cuda3std6ranges3__45__cpo9iter_moveE)
_ZN40_INTERNAL_14ca27d0_4_k_cu_c99cbda2_161694cuda3std6ranges3__45__cpo9iter_moveE:
	.zero		1
	.type		_ZN40_INTERNAL_14ca27d0_4_k_cu_c99cbda2_161694cuda3std3__45__cpo5beginE,@object
	.size		_ZN40_INTERNAL_14ca27d0_4_k_cu_c99cbda2_161694cuda3std3__45__cpo5beginE,(_ZN40_INTERNAL_14ca27d0_4_k_cu_c99cbda2_161694cuda3std3__442_GLOBAL__N__14ca27d0_4_k_cu_c99cbda2_161696ignoreE - _ZN40_INTERNAL_14ca27d0_4_k_cu_c99cbda2_161694cuda3std3__45__cpo5beginE)
_ZN40_INTERNAL_14ca27d0_4_k_cu_c99cbda2_161694cuda3std3__45__cpo5beginE:
	.zero		1
	.type		_ZN40_INTERNAL_14ca27d0_4_k_cu_c99cbda2_161694cuda3std3__442_GLOBAL__N__14ca27d0_4_k_cu_c99cbda2_161696ignoreE,@object
	.size		_ZN40_INTERNAL_14ca27d0_4_k_cu_c99cbda2_161694cuda3std3__442_GLOBAL__N__14ca27d0_4_k_cu_c99cbda2_161696ignoreE,(_ZN40_INTERNAL_14ca27d0_4_k_cu_c99cbda2_161694cute7productE - _ZN40_INTERNAL_14ca27d0_4_k_cu_c99cbda2_161694cuda3std3__442_GLOBAL__N__14ca27d0_4_k_cu_c99cbda2_161696ignoreE)
_ZN40_INTERNAL_14ca27d0_4_k_cu_c99cbda2_161694cuda3std3__442_GLOBAL__N__14ca27d0_4_k_cu_c99cbda2_161696ignoreE:
	.zero		1
	.type		_ZN40_INTERNAL_14ca27d0_4_k_cu_c99cbda2_161694cute7productE,@object
	.size		_ZN40_INTERNAL_14ca27d0_4_k_cu_c99cbda2_161694cute7productE,(_ZN40_INTERNAL_14ca27d0_4_k_cu_c99cbda2_161694cuda3std3__45__cpo3endE - _ZN40_INTERNAL_14ca27d0_4_k_cu_c99cbda2_161694cute7productE)
_ZN40_INTERNAL_14ca27d0_4_k_cu_c99cbda2_161694cute7productE:
	.zero		1
	.type		_ZN40_INTERNAL_14ca27d0_4_k_cu_c99cbda2_161694cuda3std3__45__cpo3endE,@object
	.size		_ZN40_INTERNAL_14ca27d0_4_k_cu_c99cbda2_161694cuda3std3__45__cpo3endE,(_ZN40_INTERNAL_14ca27d0_4_k_cu_c99cbda2_161694cuda3std3__419piecewise_constructE - _ZN40_INTERNAL_14ca27d0_4_k_cu_c99cbda2_161694cuda3std3__45__cpo3endE)
_ZN40_INTERNAL_14ca27d0_4_k_cu_c99cbda2_161694cuda3std3__45__cpo3endE:
	.zero		1
	.type		_ZN40_INTERNAL_14ca27d0_4_k_cu_c99cbda2_161694cuda3std3__419piecewise_constructE,@object
	.size		_ZN40_INTERNAL_14ca27d0_4_k_cu_c99cbda2_161694cuda3std3__419piecewise_constructE,(_ZN40_INTERNAL_14ca27d0_4_k_cu_c99cbda2_161694cuda3std3__45__cpo4cendE - _ZN40_INTERNAL_14ca27d0_4_k_cu_c99cbda2_161694cuda3std3__419piecewise_constructE)
_ZN40_INTERNAL_14ca27d0_4_k_cu_c99cbda2_161694cuda3std3__419piecewise_constructE:
	.zero		1
	.type		_ZN40_INTERNAL_14ca27d0_4_k_cu_c99cbda2_161694cuda3std3__45__cpo4cendE,@object
	.size		_ZN40_INTERNAL_14ca27d0_4_k_cu_c99cbda2_161694cuda3std3__45__cpo4cendE,(_ZN40_INTERNAL_14ca27d0_4_k_cu_c99cbda2_161694cuda3std6ranges3__45__cpo4swapE - _ZN40_INTERNAL_14ca27d0_4_k_cu_c99cbda2_161694cuda3std3__45__cpo4cendE)
_ZN40_INTERNAL_14ca27d0_4_k_cu_c99cbda2_161694cuda3std3__45__cpo4cendE:
	.zero		1
	.type		_ZN40_INTERNAL_14ca27d0_4_k_cu_c99cbda2_161694cuda3std6ranges3__45__cpo4swapE,@object
	.size		_ZN40_INTERNAL_14ca27d0_4_k_cu_c99cbda2_161694cuda3std6ranges3__45__cpo4swapE,(.L_8 - _ZN40_INTERNAL_14ca27d0_4_k_cu_c99cbda2_161694cuda3std6ranges3__45__cpo4swapE)
_ZN40_INTERNAL_14ca27d0_4_k_cu_c99cbda2_161694cuda3std6ranges3__45__cpo4swapE:
	.zero		1
.L_8:


//--------------------- .nv.constant0._ZN7cutlass13device_kernelINS_4gemm6kernel13GemmUniversalIN4cute5tupleIJiiiiEEENS1_10collective13CollectiveMmaINS1_34MainloopSm90TmaGmmaWarpSpecializedILi9ENS5_IJNS4_1CILi1EEENSA_ILi4EEESB_EEENS1_35KernelTmaWarpSpecializedCooperativeEEENS5_IJNSA_ILi128EEENSA_ILi256EEENSA_ILi64EEEEEEaNS5_IJlSB_lEEEaSK_NS4_8TiledMMAINS4_8MMA_AtomIJNS4_4SM904GMMA27MMA_64x256x32_S32S8S8_SS_TNEEEENS4_6LayoutINS5_IJNSA_ILi2EEESB_SB_EEENS5_IJSB_NSA_ILi0EEESU_EEEEENS5_IJNS4_10UnderscoreESX_SX_EEEEENS4_23SM90_TMA_LOAD_MULTICASTENS4_14ComposedLayoutINS4_7SwizzleILi2ELi4ELi3EEENS4_18smem_ptr_flag_bitsILi8EEENSR_INS5_IJNSA_ILi8EEESI_EEENS5_IJSI_SB_EEEEEEEvNS4_8identityENS4_13SM90_TMA_LOADES1A_vS1B_EENS_8epilogue10collective6detail29Sm90TmaWarpSpecializedAdapterINS1F_15DefaultEpilogueIaSK_SK_NS1E_6thread17LinearCombinationIaLi1EiiLNS1J_9ScaleType4KindE0ELNS_15FloatRoundStyleE2EaEENS1_15EpilogueDefaultEEEEEvvEEEEvNT_6ParamsE --------------------------
	.section	.nv.constant0._ZN7cutlass13device_kernelINS_4gemm6kernel13GemmUniversalIN4cute5tupleIJiiiiEEENS1_10collective13CollectiveMmaINS1_34MainloopSm90TmaGmmaWarpSpecializedILi9ENS5_IJNS4_1CILi1EEENSA_ILi4EEESB_EEENS1_35KernelTmaWarpSpecializedCooperativeEEENS5_IJNSA_ILi128EEENSA_ILi256EEENSA_ILi64EEEEEEaNS5_IJlSB_lEEEaSK_NS4_8TiledMMAINS4_8MMA_AtomIJNS4_4SM904GMMA27MMA_64x256x32_S32S8S8_SS_TNEEEENS4_6LayoutINS5_IJNSA_ILi2EEESB_SB_EEENS5_IJSB_NSA_ILi0EEESU_EEEEENS5_IJNS4_10UnderscoreESX_SX_EEEEENS4_23SM90_TMA_LOAD_MULTICASTENS4_14ComposedLayoutINS4_7SwizzleILi2ELi4ELi3EEENS4_18smem_ptr_flag_bitsILi8EEENSR_INS5_IJNSA_ILi8EEESI_EEENS5_IJSI_SB_EEEEEEEvNS4_8identityENS4_13SM90_TMA_LOADES1A_vS1B_EENS_8epilogue10collective6detail29Sm90TmaWarpSpecializedAdapterINS1F_15DefaultEpilogueIaSK_SK_NS1E_6thread17LinearCombinationIaLi1EiiLNS1J_9ScaleType4KindE0ELNS_15FloatRoundStyleE2EaEENS1_15EpilogueDefaultEEEEEvvEEEEvNT_6ParamsE,"a",@progbits
	.sectionflags	@""
	.align	4
.nv.constant0._ZN7cutlass13device_kernelINS_4gemm6kernel13GemmUniversalIN4cute5tupleIJiiiiEEENS1_10collective13CollectiveMmaINS1_34MainloopSm90TmaGmmaWarpSpecializedILi9ENS5_IJNS4_1CILi1EEENSA_ILi4EEESB_EEENS1_35KernelTmaWarpSpecializedCooperativeEEENS5_IJNSA_ILi128EEENSA_ILi256EEENSA_ILi64EEEEEEaNS5_IJlSB_lEEEaSK_NS4_8TiledMMAINS4_8MMA_AtomIJNS4_4SM904GMMA27MMA_64x256x32_S32S8S8_SS_TNEEEENS4_6LayoutINS5_IJNSA_ILi2EEESB_SB_EEENS5_IJSB_NSA_ILi0EEESU_EEEEENS5_IJNS4_10UnderscoreESX_SX_EEEEENS4_23SM90_TMA_LOAD_MULTICASTENS4_14ComposedLayoutINS4_7SwizzleILi2ELi4ELi3EEENS4_18smem_ptr_flag_bitsILi8EEENSR_INS5_IJNSA_ILi8EEESI_EEENS5_IJSI_SB_EEEEEEEvNS4_8identityENS4_13SM90_TMA_LOADES1A_vS1B_EENS_8epilogue10collective6detail29Sm90TmaWarpSpecializedAdapterINS1F_15DefaultEpilogueIaSK_SK_NS1E_6thread17LinearCombinationIaLi1EiiLNS1J_9ScaleType4KindE0ELNS_15FloatRoundStyleE2EaEENS1_15EpilogueDefaultEEEEEvvEEEEvNT_6ParamsE:
	.zero		1664


//--------------------- SYMBOLS --------------------------

	.type		.nv.reservedSmem.offset0,@object
	.size		.nv.reservedSmem.offset0,0x4
	.type		__assertfail,@function
